def attn_fwd(
    Q,
    K,
    V,
    Out,
    Lse,
    sm_scale,
    stride_qz,
    stride_qh,
    stride_qm,
    stride_qk,
    stride_kz,
    stride_kh,
    stride_kn,
    stride_kk,
    stride_vz,
    stride_vh,
    stride_vn,
    stride_vk,
    stride_oz,
    stride_oh,
    stride_om,
    stride_ok,
    seqlen_q,
    seqlen_k,
    BLOCK_M: tl.constexpr,
    BLOCK_N: tl.constexpr,
    HEAD_DIM: tl.constexpr,
    CAUSAL: tl.constexpr,
):
    start_m = tl.program_id(0)
    off_hz = tl.program_id(1)
    q_off = off_hz * stride_qh
    k_off = off_hz * stride_kh
    v_off = off_hz * stride_vh
    offs_m = start_m * BLOCK_M + tl.arange(0, BLOCK_M)
    offs_d = tl.arange(0, HEAD_DIM)
    offs_n = tl.arange(0, BLOCK_N)
    q_ptrs = Q + q_off + offs_m[:, None] * stride_qm + offs_d[None, :] * stride_qk
    k_ptrs = K + k_off + offs_d[:, None] * stride_kk + offs_n[None, :] * stride_kn
    v_ptrs = V + v_off + offs_n[:, None] * stride_vn + offs_d[None, :] * stride_vk
    m_i = tl.full([BLOCK_M], float("-inf"), dtype=tl.float32)
    l_i = tl.zeros([BLOCK_M], dtype=tl.float32) + 1.0
    acc = tl.zeros([BLOCK_M, HEAD_DIM], dtype=tl.float32)
    q = tl.load(q_ptrs)
    acc, l_i, m_i = _attn_fwd_inner(
        acc,
        l_i,
        m_i,
        q,
        k_ptrs,
        v_ptrs,
        sm_scale,
        stride_kn,
        stride_vn,
        start_m,
        seqlen_k,
        BLOCK_M,
        BLOCK_N,
        HEAD_DIM,
        CAUSAL,
    )
    acc = acc / l_i[:, None]
    lse = m_i + tl.math.log2(l_i) / 1.4426950408889634
    o_ptrs = (
        Out
        + off_hz * stride_oh
        + offs_m[:, None] * stride_om
        + offs_d[None, :] * stride_ok
    )
    tl.store(o_ptrs, acc.to(Out.dtype.element_ty))
    tl.store(Lse + off_hz * seqlen_q + offs_m, lse)

# config = {"BLOCK_M": 128, "BLOCK_N": 32, "HEAD_DIM": 64, "arch": "sm_90", "causal": false, "dtype": "bf16", "num_stages": 2, "num_warps": 4}
# arch = sm_90


// ===== COMPILED SASS (sm_90a) =====

	.target	sm_90a

	.elftype	@"ET_EXEC"


//--------------------- .note.nv.tkinfo           --------------------------
	.section	.note.nv.tkinfo,"",@"SHT_NOTE"
	.sectionflags	@"SHF_NOTE_NV_TKINFO"
	.tkinfo
        /*0018*/ 	.word	0x00000002
        /*0030*/ 	.string	""
        /*0030*/ 	.string	"ptxas"
        /*0030*/ 	.string	"Cuda compilation tools, release 13.0, V13.0.88"
        /*0030*/ 	.string	"Build cuda_13.0.r13.0/compiler.36424714_0"
        /*0030*/ 	.string	"-v  -suppress-debug-info  -lineinfo  -arch sm_90a "



//--------------------- .note.nv.cuinfo           --------------------------
	.section	.note.nv.cuinfo,"",@"SHT_NOTE"
	.sectionflags	@"SHF_NOTE_NV_CUINFO"
        /*0018*/ 	.short	0x0002
        /*001a*/ 	.short	0x005a
        /*001c*/ 	.short	0x0082
	.zero		2


//--------------------- .nv.info                  --------------------------
	.section	.nv.info,"",@"SHT_CUDA_INFO"
	.align	4


	//----- nvinfo : EIATTR_REGCOUNT
	.align		4
        /*0000*/ 	.byte	0x04, 0x2f
        /*0002*/ 	.short	(.L_2 - .L_1)
	.align		4
.L_1:
        /*0004*/ 	.word	index@(attn_fwd)
        /*0008*/ 	.word	0x000000e8


	//----- nvinfo : EIATTR_FRAME_SIZE
	.align		4
.L_2:
        /*000c*/ 	.byte	0x04, 0x11
        /*000e*/ 	.short	(.L_4 - .L_3)
	.align		4
.L_3:
        /*0010*/ 	.word	index@(attn_fwd)
        /*0014*/ 	.word	0x00000000


	//----- nvinfo : EIATTR_MIN_STACK_SIZE
	.align		4
.L_4:
        /*0018*/ 	.byte	0x04, 0x12
        /*001a*/ 	.short	(.L_6 - .L_5)
	.align		4
.L_5:
        /*001c*/ 	.word	index@(attn_fwd)
        /*0020*/ 	.word	0x00000000
.L_6:


//--------------------- .nv.compat                --------------------------
	.section	.nv.compat,"",@"SHT_CUDA_COMPAT_INFO"
	.align	4
        /*0000*/ 	.byte	0x02, 0x09, 0x01, 0x00, 0x02, 0x02, 0x04, 0x00, 0x02, 0x05, 0x05, 0x00, 0x03, 0x07, 0x01, 0x01
        /*0010*/ 	.byte	0x02, 0x03, 0x00, 0x00, 0x02, 0x06, 0x01, 0x00, 0x04, 0x0b, 0x08, 0x00, 0x00, 0x00, 0x00, 0x00
        /*0020*/ 	.byte	0x00, 0x00, 0x00, 0x00


//--------------------- .nv.info.attn_fwd         --------------------------
	.section	.nv.info.attn_fwd,"",@"SHT_CUDA_INFO"
	.sectionflags	@""
	.align	4


	//----- nvinfo : EIATTR_CUDA_API_VERSION
	.align		4
        /*0000*/ 	.byte	0x04, 0x37
        /*0002*/ 	.short	(.L_8 - .L_7)
.L_7:
        /*0004*/ 	.word	0x00000082


	//----- nvinfo : EIATTR_KPARAM_INFO
	.align		4
.L_8:
        /*0008*/ 	.byte	0x04, 0x17
        /*000a*/ 	.short	(.L_10 - .L_9)
.L_9:
        /*000c*/ 	.word	0x00000000
        /*0010*/ 	.short	0x0019
        /*0012*/ 	.short	0x0080
        /*0014*/ 	.byte	0x00, 0xf4, 0x21, 0x00


	//----- nvinfo : EIATTR_KPARAM_INFO
	.align		4
.L_10:
        /*0018*/ 	.byte	0x04, 0x17
        /*001a*/ 	.short	(.L_12 - .L_11)
.L_11:
        /*001c*/ 	.word	0x00000000
        /*0020*/ 	.short	0x0018
        /*0022*/ 	.short	0x0078
        /*0024*/ 	.byte	0x00, 0xf4, 0x21, 0x00


	//----- nvinfo : EIATTR_KPARAM_INFO
	.align		4
.L_12:
        /*0028*/ 	.byte	0x04, 0x17
        /*002a*/ 	.short	(.L_14 - .L_13)
.L_13:
        /*002c*/ 	.word	0x00000000
        /*0030*/ 	.short	0x0017
        /*0032*/ 	.short	0x0070
        /*0034*/ 	.byte	0x00, 0xf0, 0x11, 0x00


	//----- nvinfo : EIATTR_KPARAM_INFO
	.align		4
.L_14:
        /*0038*/ 	.byte	0x04, 0x17
        /*003a*/ 	.short	(.L_16 - .L_15)
.L_15:
        /*003c*/ 	.word	0x00000000
        /*0040*/ 	.short	0x0016
        /*0042*/ 	.short	0x006c
        /*0044*/ 	.byte	0x00, 0xf0, 0x11, 0x00


	//----- nvinfo : EIATTR_KPARAM_INFO
	.align		4
.L_16:
        /*0048*/ 	.byte	0x04, 0x17
        /*004a*/ 	.short	(.L_18 - .L_17)
.L_17:
        /*004c*/ 	.word	0x00000000
        /*0050*/ 	.short	0x0015
        /*0052*/ 	.short	0x0068
        /*0054*/ 	.byte	0x00, 0xf0, 0x11, 0x00


	//----- nvinfo : EIATTR_KPARAM_INFO
	.align		4
.L_18:
        /*0058*/ 	.byte	0x04, 0x17
        /*005a*/ 	.short	(.L_20 - .L_19)
.L_19:
        /*005c*/ 	.word	0x00000000
        /*0060*/ 	.short	0x0014
        /*0062*/ 	.short	0x0064
        /*0064*/ 	.byte	0x00, 0xf0, 0x11, 0x00


	//----- nvinfo : EIATTR_KPARAM_INFO
	.align		4
.L_20:
        /*0068*/ 	.byte	0x04, 0x17
        /*006a*/ 	.short	(.L_22 - .L_21)
.L_21:
        /*006c*/ 	.word	0x00000000
        /*0070*/ 	.short	0x0013
        /*0072*/ 	.short	0x0060
        /*0074*/ 	.byte	0x00, 0xf0, 0x11, 0x00


	//----- nvinfo : EIATTR_KPARAM_INFO
	.align		4
.L_22:
        /*0078*/ 	.byte	0x04, 0x17
        /*007a*/ 	.short	(.L_24 - .L_23)
.L_23:
        /*007c*/ 	.word	0x00000000
        /*0080*/ 	.short	0x0012
        /*0082*/ 	.short	0x005c
        /*0084*/ 	.byte	0x00, 0xf0, 0x11, 0x00


	//----- nvinfo : EIATTR_KPARAM_INFO
	.align		4
.L_24:
        /*0088*/ 	.byte	0x04, 0x17
        /*008a*/ 	.short	(.L_26 - .L_25)
.L_25:
        /*008c*/ 	.word	0x00000000
        /*0090*/ 	.short	0x0011
        /*0092*/ 	.short	0x0058
        /*0094*/ 	.byte	0x00, 0xf0, 0x11, 0x00


	//----- nvinfo : EIATTR_KPARAM_INFO
	.align		4
.L_26:
        /*0098*/ 	.byte	0x04, 0x17
        /*009a*/ 	.short	(.L_28 - .L_27)
.L_27:
        /*009c*/ 	.word	0x00000000
        /*00a0*/ 	.short	0x0010
        /*00a2*/ 	.short	0x0054
        /*00a4*/ 	.byte	0x00, 0xf0, 0x11, 0x00


	//----- nvinfo : EIATTR_KPARAM_INFO
	.align		4
.L_28:
        /*00a8*/ 	.byte	0x04, 0x17
        /*00aa*/ 	.short	(.L_30 - .L_29)
.L_29:
        /*00ac*/ 	.word	0x00000000
        /*00b0*/ 	.short	0x000f
        /*00b2*/ 	.short	0x0050
        /*00b4*/ 	.byte	0x00, 0xf0, 0x11, 0x00


	//----- nvinfo : EIATTR_KPARAM_INFO
	.align		4
.L_30:
        /*00b8*/ 	.byte	0x04, 0x17
        /*00ba*/ 	.short	(.L_32 - .L_31)
.L_31:
        /*00bc*/ 	.word	0x00000000
        /*00c0*/ 	.short	0x000e
        /*00c2*/ 	.short	0x004c
        /*00c4*/ 	.byte	0x00, 0xf0, 0x11, 0x00


	//----- nvinfo : EIATTR_KPARAM_INFO
	.align		4
.L_32:
        /*00c8*/ 	.byte	0x04, 0x17
        /*00ca*/ 	.short	(.L_34 - .L_33)
.L_33:
        /*00cc*/ 	.word	0x00000000
        /*00d0*/ 	.short	0x000d
        /*00d2*/ 	.short	0x0048
        /*00d4*/ 	.byte	0x00, 0xf0, 0x11, 0x00


	//----- nvinfo : EIATTR_KPARAM_INFO
	.align		4
.L_34:
        /*00d8*/ 	.byte	0x04, 0x17
        /*00da*/ 	.short	(.L_36 - .L_35)
.L_35:
        /*00dc*/ 	.word	0x00000000
        /*00e0*/ 	.short	0x000c
        /*00e2*/ 	.short	0x0044
        /*00e4*/ 	.byte	0x00, 0xf0, 0x11, 0x00


	//----- nvinfo : EIATTR_KPARAM_INFO
	.align		4
.L_36:
        /*00e8*/ 	.byte	0x04, 0x17
        /*00ea*/ 	.short	(.L_38 - .L_37)
.L_37:
        /*00ec*/ 	.word	0x00000000
        /*00f0*/ 	.short	0x000b
        /*00f2*/ 	.short	0x0040
        /*00f4*/ 	.byte	0x00, 0xf0, 0x11, 0x00


	//----- nvinfo : EIATTR_KPARAM_INFO
	.align		4
.L_38:
        /*00f8*/ 	.byte	0x04, 0x17
        /*00fa*/ 	.short	(.L_40 - .L_39)
.L_39:
        /*00fc*/ 	.word	0x00000000
        /*0100*/ 	.short	0x000a
        /*0102*/ 	.short	0x003c
        /*0104*/ 	.byte	0x00, 0xf0, 0x11, 0x00


	//----- nvinfo : EIATTR_KPARAM_INFO
	.align		4
.L_40:
        /*0108*/ 	.byte	0x04, 0x17
        /*010a*/ 	.short	(.L_42 - .L_41)
.L_41:
        /*010c*/ 	.word	0x00000000
        /*0110*/ 	.short	0x0009
        /*0112*/ 	.short	0x0038
        /*0114*/ 	.byte	0x00, 0xf0, 0x11, 0x00


	//----- nvinfo : EIATTR_KPARAM_INFO
	.align		4
.L_42:
        /*0118*/ 	.byte	0x04, 0x17
        /*011a*/ 	.short	(.L_44 - .L_43)
.L_43:
        /*011c*/ 	.word	0x00000000
        /*0120*/ 	.short	0x0008
        /*0122*/ 	.short	0x0034
        /*0124*/ 	.byte	0x00, 0xf0, 0x11, 0x00


	//----- nvinfo : EIATTR_KPARAM_INFO
	.align		4
.L_44:
        /*0128*/ 	.byte	0x04, 0x17
        /*012a*/ 	.short	(.L_46 - .L_45)
.L_45:
        /*012c*/ 	.word	0x00000000
        /*0130*/ 	.short	0x0007
        /*0132*/ 	.short	0x0030
        /*0134*/ 	.byte	0x00, 0xf0, 0x11, 0x00


	//----- nvinfo : EIATTR_KPARAM_INFO
	.align		4
.L_46:
        /*0138*/ 	.byte	0x04, 0x17
        /*013a*/ 	.short	(.L_48 - .L_47)
.L_47:
        /*013c*/ 	.word	0x00000000
        /*0140*/ 	.short	0x0006
        /*0142*/ 	.short	0x002c
        /*0144*/ 	.byte	0x00, 0xf0, 0x11, 0x00


	//----- nvinfo : EIATTR_KPARAM_INFO
	.align		4
.L_48:
        /*0148*/ 	.byte	0x04, 0x17
        /*014a*/ 	.short	(.L_50 - .L_49)
.L_49:
        /*014c*/ 	.word	0x00000000
        /*0150*/ 	.short	0x0005
        /*0152*/ 	.short	0x0028
        /*0154*/ 	.byte	0x00, 0xf0, 0x11, 0x00


	//----- nvinfo : EIATTR_KPARAM_INFO
	.align		4
.L_50:
        /*0158*/ 	.byte	0x04, 0x17
        /*015a*/ 	.short	(.L_52 - .L_51)
.L_51:
        /*015c*/ 	.word	0x00000000
        /*0160*/ 	.short	0x0004
        /*0162*/ 	.short	0x0020
        /*0164*/ 	.byte	0x00, 0xf4, 0x21, 0x00


	//----- nvinfo : EIATTR_KPARAM_INFO
	.align		4
.L_52:
        /*0168*/ 	.byte	0x04, 0x17
        /*016a*/ 	.short	(.L_54 - .L_53)
.L_53:
        /*016c*/ 	.word	0x00000000
        /*0170*/ 	.short	0x0003
        /*0172*/ 	.short	0x0018
        /*0174*/ 	.byte	0x00, 0xf4, 0x21, 0x00


	//----- nvinfo : EIATTR_KPARAM_INFO
	.align		4
.L_54:
        /*0178*/ 	.byte	0x04, 0x17
        /*017a*/ 	.short	(.L_56 - .L_55)
.L_55:
        /*017c*/ 	.word	0x00000000
        /*0180*/ 	.short	0x0002
        /*0182*/ 	.short	0x0010
        /*0184*/ 	.byte	0x00, 0xf4, 0x21, 0x00


	//----- nvinfo : EIATTR_KPARAM_INFO
	.align		4
.L_56:
        /*0188*/ 	.byte	0x04, 0x17
        /*018a*/ 	.short	(.L_58 - .L_57)
.L_57:
        /*018c*/ 	.word	0x00000000
        /*0190*/ 	.short	0x0001
        /*0192*/ 	.short	0x0008
        /*0194*/ 	.byte	0x00, 0xf4, 0x21, 0x00


	//----- nvinfo : EIATTR_KPARAM_INFO
	.align		4
.L_58:
        /*0198*/ 	.byte	0x04, 0x17
        /*019a*/ 	.short	(.L_60 - .L_59)
.L_59:
        /*019c*/ 	.word	0x00000000
        /*01a0*/ 	.short	0x0000
        /*01a2*/ 	.short	0x0000
        /*01a4*/ 	.byte	0x00, 0xf4, 0x21, 0x00


	//----- nvinfo : EIATTR_SPARSE_MMA_MASK
	.align		4
.L_60:
        /*01a8*/ 	.byte	0x03, 0x50
        /*01aa*/ 	.short	0x0000


	//----- nvinfo : EIATTR_MAXREG_COUNT
	.align		4
        /*01ac*/ 	.byte	0x03, 0x1b
        /*01ae*/ 	.short	0x00ff


	//----- nvinfo : EIATTR_NUM_BARRIERS
	.align		4
        /*01b0*/ 	.byte	0x02, 0x4c
        /*01b2*/ 	.byte	0x01
	.zero		1


	//----- nvinfo : EIATTR_MERCURY_ISA_VERSION
	.align		4
        /*01b4*/ 	.byte	0x03, 0x5f
        /*01b6*/ 	.short	0x0101


	//----- nvinfo : EIATTR_COOP_GROUP_MASK_REGIDS
	.align		4
        /*01b8*/ 	.byte	0x04, 0x29
        /*01ba*/ 	.short	(.L_62 - .L_61)


	//   ....[0]....
.L_61:
        /*01bc*/ 	.word	0xffffffff


	//   ....[1]....
        /*01c0*/ 	.word	0xffffffff


	//   ....[2]....
        /*01c4*/ 	.word	0xffffffff


	//   ....[3]....
        /*01c8*/ 	.word	0xffffffff


	//   ....[4]....
        /*01cc*/ 	.word	0xffffffff


	//   ....[5]....
        /*01d0*/ 	.word	0xffffffff


	//   ....[6]....
        /*01d4*/ 	.word	0xffffffff


	//   ....[7]....
        /*01d8*/ 	.word	0xffffffff


	//   ....[8]....
        /*01dc*/ 	.word	0xffffffff


	//   ....[9]....
        /*01e0*/ 	.word	0xffffffff


	//   ....[10]....
        /*01e4*/ 	.word	0xffffffff


	//   ....[11]....
        /*01e8*/ 	.word	0xffffffff


	//   ....[12]....
        /*01ec*/ 	.word	0xffffffff


	//   ....[13]....
        /*01f0*/ 	.word	0xffffffff


	//   ....[14]....
        /*01f4*/ 	.word	0xffffffff


	//   ....[15]....
        /*01f8*/ 	.word	0xffffffff


	//----- nvinfo : EIATTR_COOP_GROUP_INSTR_OFFSETS
	.align		4
.L_62:
        /*01fc*/ 	.byte	0x04, 0x28
        /*01fe*/ 	.short	(.L_64 - .L_63)


	//   ....[0]....
.L_63:
        /*0200*/ 	.word	0x00002d30


	//   ....[1]....
        /*0204*/ 	.word	0x00002da0


	//   ....[2]....
        /*0208*/ 	.word	0x00002fd0


	//   ....[3]....
        /*020c*/ 	.word	0x00003090


	//   ....[4]....
        /*0210*/ 	.word	0x00003130


	//   ....[5]....
        /*0214*/ 	.word	0x00003210


	//   ....[6]....
        /*0218*/ 	.word	0x00003280


	//   ....[7]....
        /*021c*/ 	.word	0x00003310


	//   ....[8]....
        /*0220*/ 	.word	0x000041a0


	//   ....[9]....
        /*0224*/ 	.word	0x000041b0


	//   ....[10]....
        /*0228*/ 	.word	0x000041c0


	//   ....[11]....
        /*022c*/ 	.word	0x000041d0


	//   ....[12]....
        /*0230*/ 	.word	0x00004230


	//   ....[13]....
        /*0234*/ 	.word	0x00004240


	//   ....[14]....
        /*0238*/ 	.word	0x00004250


	//   ....[15]....
        /*023c*/ 	.word	0x00004260


	//----- nvinfo : EIATTR_EXIT_INSTR_OFFSETS
	.align		4
.L_64:
        /*0240*/ 	.byte	0x04, 0x1c
        /*0242*/ 	.short	(.L_66 - .L_65)


	//   ....[0]....
.L_65:
        /*0244*/ 	.word	0x000076c0


	//----- nvinfo : EIATTR_REQNTID
	.align		4
.L_66:
        /*0248*/ 	.byte	0x04, 0x10
        /*024a*/ 	.short	(.L_68 - .L_67)
.L_67:
        /*024c*/ 	.word	0x00000080
        /*0250*/ 	.word	0x00000001
        /*0254*/ 	.word	0x00000001


	//----- nvinfo : EIATTR_CBANK_PARAM_SIZE
	.align		4
.L_68:
        /*0258*/ 	.byte	0x03, 0x19
        /*025a*/ 	.short	0x0088


	//----- nvinfo : EIATTR_PARAM_CBANK
	.align		4
        /*025c*/ 	.byte	0x04, 0x0a
        /*025e*/ 	.short	(.L_70 - .L_69)
	.align		4
.L_69:
        /*0260*/ 	.word	index@(.nv.constant0.attn_fwd)
        /*0264*/ 	.short	0x0210
        /*0266*/ 	.short	0x0088


	//----- nvinfo : EIATTR_SW_WAR
	.align		4
.L_70:
        /*0268*/ 	.byte	0x04, 0x36
        /*026a*/ 	.short	(.L_72 - .L_71)
.L_71:
        /*026c*/ 	.word	0x00000008
.L_72:


//--------------------- .nv.callgraph             --------------------------
	.section	.nv.callgraph,"",@"SHT_CUDA_CALLGRAPH"
	.align	4
	.sectionentsize	8
	.align		4
        /*0000*/ 	.word	0x00000000
	.align		4
        /*0004*/ 	.word	0xffffffff
	.align		4
        /*0008*/ 	.word	0x00000000
	.align		4
        /*000c*/ 	.word	0xfffffffe
	.align		4
        /*0010*/ 	.word	0x00000000
	.align		4
        /*0014*/ 	.word	0xfffffffd
	.align		4
        /*0018*/ 	.word	0x00000000
	.align		4
        /*001c*/ 	.word	0xfffffffc


//--------------------- .nv.constant4             --------------------------
	.section	.nv.constant4,"a",@progbits
	.align	8
	.align		8
.nv.constant4:
        /*0000*/ 	.dword	_$_str


//--------------------- .text.attn_fwd            --------------------------
	.section	.text.attn_fwd,"ax",@progbits
	.align	128
        .global         attn_fwd
        .type           attn_fwd,@function
        .size           attn_fwd,(.L_x_3 - attn_fwd)
        .other          attn_fwd,@"STO_CUDA_ENTRY STV_DEFAULT"
attn_fwd:
.text.attn_fwd:
[----:B------:R-:W-:Y:S01]  /*0000*/  LDC R1, c[0x0][0x28] ;  /* 0x00000a00ff017b82 */ /* 0x000fe20000000800 */
[----:B------:R-:W0:Y:S07]  /*0010*/  S2R R6, SR_TID.X ;  /* 0x0000000000067919 */ /* 0x000e2e0000002100 */
[----:B------:R-:W1:Y:S01]  /*0020*/  S2UR UR16, SR_CTAID.Y ;  /* 0x00000000001079c3 */ /* 0x000e620000002600 */
[----:B------:R-:W-:Y:S01]  /*0030*/  ULDC.64 UR4, c[0x0][0x240] ;  /* 0x0000900000047ab9 */ /* 0x000fe20000000a00 */
[----:B------:R-:W-:Y:S01]  /*0040*/  ULDC.64 UR44, c[0x0][0x208] ;  /* 0x00008200002c7ab9 */ /* 0x000fe20000000a00 */
[----:B------:R-:W2:Y:S05]  /*0050*/  S2R R3, SR_CTAID.X ;  /* 0x0000000000037919 */ /* 0x000eaa0000002500 */
[----:B------:R-:W3:Y:S08]  /*0060*/  LDC.64 R8, c[0x0][0x210] ;  /* 0x00008400ff087b82 */ /* 0x000ef00000000a00 */
[----:B------:R-:W4:Y:S01]  /*0070*/  LDC R147, c[0x0][0x248] ;  /* 0x00009200ff937b82 */ /* 0x000f220000000800 */
[----:B-1----:R-:W-:-:S04]  /*0080*/  UIMAD UR4, UR16, UR4, URZ ;  /* 0x00000004100472a4 */ /* 0x002fc8000f8e023f */
[----:B------:R-:W-:Y:S01]  /*0090*/  USHF.L.U32 UR6, UR4, 0x1, URZ ;  /* 0x0000000104067899 */ /* 0x000fe2000800063f */
[----:B0-----:R-:W-:-:S04]  /*00a0*/  LOP3.LUT R0, R6, 0x7f, RZ, 0xc0, !PT ;  /* 0x0000007f06007812 */ /* 0x001fc800078ec0ff */
[----:B--2---:R-:W-:-:S05]  /*00b0*/  LEA R0, R3, R0, 0x7 ;  /* 0x0000000003007211 */ /* 0x004fca00078e38ff */
[----:B------:R-:W-:Y:S01]  /*00c0*/  IMAD R2, R0, UR5, RZ ;  /* 0x0000000500027c24 */ /* 0x000fe2000f8e02ff */
[----:B------:R-:W-:Y:S01]  /*00d0*/  UIMAD.WIDE UR4, UR4, 0x2, URZ ;  /* 0x00000002040478a5 */ /* 0x000fe2000f8e023f */
[C---:B----4-:R-:W-:Y:S01]  /*00e0*/  SHF.L.U32 R17, R147.reuse, 0x3, RZ ;  /* 0x0000000393117819 */ /* 0x050fe200000006ff */
[----:B------:R-:W-:Y:S02]  /*00f0*/  IMAD R31, R147, 0x28, RZ ;  /* 0x00000028931f7824 */ /* 0x000fe400078e02ff */
[C---:B------:R-:W-:Y:S01]  /*0100*/  SHF.L.U32 R3, R2.reuse, 0x1, RZ ;  /* 0x0000000102037819 */ /* 0x040fe200000006ff */
[----:B------:R-:W-:-:S03]  /*0110*/  IMAD.HI R4, R2, 0x2, RZ ;  /* 0x0000000202047827 */ /* 0x000fc600078e02ff */
[----:B---3--:R-:W-:Y:S01]  /*0120*/  IADD3 R2, P0, P1, R3, UR6, R8 ;  /* 0x0000000603027c10 */ /* 0x008fe2000f91e008 */
[C---:B------:R-:W-:Y:S02]  /*0130*/  IMAD R19, R147.reuse, 0xa, RZ ;  /* 0x0000000a93137824 */ /* 0x040fe400078e02ff */
[C---:B------:R-:W-:Y:S01]  /*0140*/  IMAD R23, R147.reuse, 0x14, RZ ;  /* 0x0000001493177824 */ /* 0x040fe200078e02ff */
[----:B------:R-:W-:Y:S01]  /*0150*/  IADD3.X R3, R4, UR5, R9, P0, P1 ;  /* 0x0000000504037c10 */ /* 0x000fe200087e2409 */
[C---:B------:R-:W-:Y:S01]  /*0160*/  IMAD R13, R147.reuse, 0x50, RZ ;  /* 0x00000050930d7824 */ /* 0x040fe200078e02ff */
[CC--:B------:R-:W-:Y:S01]  /*0170*/  LEA R16, P3, R147.reuse, R2.reuse, 0x4 ;  /* 0x0000000293107211 */ /* 0x0c0fe200078620ff */
[----:B------:R-:W-:Y:S01]  /*0180*/  IMAD R11, R147, 0x6, RZ ;  /* 0x00000006930b7824 */ /* 0x000fe200078e02ff */
[-C--:B------:R-:W-:Y:S01]  /*0190*/  IADD3 R12, P2, R19, R2.reuse, RZ ;  /* 0x00000002130c7210 */ /* 0x080fe20007f5e0ff */
[----:B------:R-:W-:Y:S01]  /*01a0*/  IMAD R5, R147, 0x5, RZ ;  /* 0x0000000593057824 */ /* 0x000fe200078e02ff */
[-C--:B------:R-:W-:Y:S01]  /*01b0*/  LEA.HI.X.SX32 R17, R17, R3.reuse, 0x1, P3 ;  /* 0x0000000311117211 */ /* 0x080fe200018f0eff */
[----:B------:R-:W-:Y:S01]  /*01c0*/  IMAD R69, R147, 0x60, RZ ;  /* 0x0000006093457824 */ /* 0x000fe200078e02ff */
[-C--:B------:R-:W-:Y:S01]  /*01d0*/  IADD3 R22, P3, R31, R2.reuse, RZ ;  /* 0x000000021f167210 */ /* 0x080fe20007f7e0ff */
[----:B------:R-:W-:Y:S01]  /*01e0*/  IMAD R9, R147, 0x3, RZ ;  /* 0x0000000393097824 */ /* 0x000fe200078e02ff */
[-C--:B------:R-:W-:Y:S01]  /*01f0*/  IADD3 R18, P1, R23, R2.reuse, RZ ;  /* 0x0000000217127210 */ /* 0x080fe20007f3e0ff */
[----:B------:R-:W-:Y:S01]  /*0200*/  IMAD R43, R147, 0x30, RZ ;  /* 0x00000030932b7824 */ /* 0x000fe200078e02ff */
[-C--:B------:R-:W-:Y:S01]  /*0210*/  IADD3 R4, P0, R13, R2.reuse, RZ ;  /* 0x000000020d047210 */ /* 0x080fe20007f1e0ff */
[----:B------:R-:W-:Y:S01]  /*0220*/  IMAD R37, R147, 0x18, RZ ;  /* 0x0000001893257824 */ /* 0x000fe200078e02ff */
[-C--:B------:R-:W-:Y:S01]  /*0230*/  LEA.HI.X.SX32 R23, R23, R3.reuse, 0x1, P3 ;  /* 0x0000000317177211 */ /* 0x080fe200018f0eff */
[----:B------:R-:W-:Y:S01]  /*0240*/  IMAD R57, R147, 0x38, RZ ;  /* 0x0000003893397824 */ /* 0x000fe200078e02ff */
[-C--:B------:R-:W-:Y:S01]  /*0250*/  IADD3 R30, P3, R11, R2.reuse, RZ ;  /* 0x000000020b1e7210 */ /* 0x080fe20007f7e0ff */
[----:B------:R-:W-:Y:S01]  /*0260*/  IMAD R33, R147, 0xc, RZ ;  /* 0x0000000c93217824 */ /* 0x000fe200078e02ff */
[----:B------:R-:W-:Y:S01]  /*0270*/  IADD3 R8, P5, R69, R2, RZ ;  /* 0x0000000245087210 */ /* 0x000fe20007fbe0ff */
[----:B------:R-:W-:Y:S01]  /*0280*/  IMAD R47, R147, 0x1c, RZ ;  /* 0x0000001c932f7824 */ /* 0x000fe200078e02ff */
[----:B------:R-:W-:-:S02]  /*0290*/  LEA.HI.X.SX32 R13, R5, R3, 0x1, P2 ;  /* 0x00000003050d7211 */ /* 0x000fc400010f0eff */
[C---:B------:R-:W-:Y:S01]  /*02a0*/  SHF.L.U32 R25, R147.reuse, 0x5, RZ ;  /* 0x0000000593197819 */ /* 0x040fe200000006ff */
[----:B------:R-:W-:Y:S01]  /*02b0*/  IMAD R45, R147, 0xe, RZ ;  /* 0x0000000e932d7824 */ /* 0x000fe200078e02ff */
[-C--:B------:R-:W-:Y:S01]  /*02c0*/  LEA.HI.X.SX32 R5, R31, R3.reuse, 0x1, P0 ;  /* 0x000000031f057211 */ /* 0x080fe200000f0eff */
[----:B------:R-:W-:Y:S01]  /*02d0*/  IMAD R79, R147, 0x70, RZ ;  /* 0x00000070934f7824 */ /* 0x000fe200078e02ff */
[-C--:B------:R-:W-:Y:S01]  /*02e0*/  LEA.HI.X.SX32 R19, R19, R3.reuse, 0x1, P1 ;  /* 0x0000000313137211 */ /* 0x080fe200008f0eff */
[----:B------:R-:W-:Y:S01]  /*02f0*/  IMAD R81, R147, 0x7e, RZ ;  /* 0x0000007e93517824 */ /* 0x000fe200078e02ff */
[-C--:B------:R-:W-:Y:S01]  /*0300*/  LEA.HI.X.SX32 R31, R9, R3.reuse, 0x1, P3 ;  /* 0x00000003091f7211 */ /* 0x080fe200018f0eff */
[C---:B------:R-:W-:Y:S01]  /*0310*/  IMAD.SHL.U32 R21, R147.reuse, 0x10, RZ ;  /* 0x0000001093157824 */ /* 0x040fe200078e00ff */
[CC--:B------:R-:W-:Y:S02]  /*0320*/  LEA R24, P1, R147.reuse, R2.reuse, 0x6 ;  /* 0x0000000293187211 */ /* 0x0c0fe400078230ff */
[C---:B------:R-:W-:Y:S01]  /*0330*/  SHF.L.U32 R27, R147.reuse, 0x1, RZ ;  /* 0x00000001931b7819 */ /* 0x040fe200000006ff */
        /* <DEDUP_REMOVED lines=9> */
[-C--:B------:R-:W-:Y:S01]  /*03d0*/  LEA.HI.X.SX32 R25, R25, R3.reuse, 0x1, P1 ;  /* 0x0000000319197211 */ /* 0x080fe200008f0eff */
[----:B------:R-:W-:Y:S01]  /*03e0*/  IMAD R91, R147, 0x1e, RZ ;  /* 0x0000001e935b7824 */ /* 0x000fe200078e02ff */
[-C--:B------:R-:W-:Y:S01]  /*03f0*/  LEA.HI.X.SX32 R37, R37, R3.reuse, 0x1, P3 ;  /* 0x0000000325257211 */ /* 0x080fe200018f0eff */
[C---:B------:R-:W-:Y:S01]  /*0400*/  IMAD R73, R147.reuse, 0x16, RZ ;  /* 0x0000001693497824 */ /* 0x040fe200078e02ff */
[CC--:B------:R-:W-:Y:S01]  /*0410*/  LEA R20, P2, R147.reuse, R2.reuse, 0x5 ;  /* 0x0000000293147211 */ /* 0x0c0fe200078428ff */
        /* <DEDUP_REMOVED lines=21> */
[-C--:B------:R-:W-:Y:S01]  /*0570*/  LEA.HI.X.SX32 R35, R11, R3.reuse, 0x1, P1 ;  /* 0x000000030b237211 */ /* 0x080fe200008f0eff */
[----:B------:R-:W-:Y:S01]  /*0580*/  IMAD R53, R147, 0x11, RZ ;  /* 0x0000001193357824 */ /* 0x000fe200078e02ff */
[-C--:B------:R-:W-:Y:S01]  /*0590*/  LEA.HI.X.SX32 R43, R15, R3.reuse, 0x1, P0 ;  /* 0x000000030f2b7211 */ /* 0x080fe200000f0eff */
[C---:B------:R-:W-:Y:S01]  /*05a0*/  IMAD R121, R147.reuse, 0x2e, RZ ;  /* 0x0000002e93797824 */ /* 0x040fe200078e02ff */
[CC--:B------:R-:W-:Y:S01]  /*05b0*/  LEA.HI.X.SX32 R83, R147.reuse, R3.reuse, 0x1, P5 ;  /* 0x0000000393537211 */ /* 0x0c0fe200028f0eff */
[----:B------:R-:W-:Y:S01]  /*05c0*/  IMAD R111, R147, 0x2a, RZ ;  /* 0x0000002a936f7824 */ /* 0x000fe200078e02ff */
[-C--:B------:R-:W-:Y:S01]  /*05d0*/  LEA.HI.X.SX32 R11, R57, R3.reuse, 0x1, P6 ;  /* 0x00000003390b7211 */ /* 0x080fe200030f0eff */
[----:B------:R-:W-:Y:S01]  /*05e0*/  IMAD R117, R147, 0x2c, RZ ;  /* 0x0000002c93757824 */ /* 0x000fe200078e02ff */
[-C--:B------:R-:W-:Y:S01]  /*05f0*/  LEA.HI.X.SX32 R15, R59, R3.reuse, 0x1, P4 ;  /* 0x000000033b0f7211 */ /* 0x080fe200020f0eff */
[----:B------:R-:W-:Y:S01]  /*0600*/  IMAD R75, R147, 0x17, RZ ;  /* 0x00000017934b7824 */ /* 0x000fe200078e02ff */
[-C--:B------:R-:W-:Y:S01]  /*0610*/  IADD3 R58, P5, R55, R2.reuse, RZ ;  /* 0x00000002373a7210 */ /* 0x080fe20007fbe0ff */
[C---:B------:R-:W-:Y:S01]  /*0620*/  IMAD R71, R147.reuse, 0x15, RZ ;  /* 0x0000001593477824 */ /* 0x040fe200078e02ff */
[C---:B------:R-:W-:Y:S01]  /*0630*/  SHF.L.U32 R29, R147.reuse, 0x2, RZ ;  /* 0x00000002931d7819 */ /* 0x040fe200000006ff */
[C---:B------:R-:W-:Y:S01]  /*0640*/  IMAD R135, R147.reuse, 0x36, RZ ;  /* 0x0000003693877824 */ /* 0x040fe200078e02ff */
[CC--:B------:R-:W-:Y:S01]  /*0650*/  LEA R80, P6, R147.reuse, R2.reuse, 0x2 ;  /* 0x0000000293507211 */ /* 0x0c0fe200078c10ff */
[C---:B------:R-:W-:Y:S01]  /*0660*/  IMAD R127, R147.reuse, 0x32, RZ ;  /* 0x00000032937f7824 */ /* 0x040fe200078e02ff */
[CC--:B------:R-:W-:Y:S01]  /*0670*/  LEA R78, P4, R147.reuse, R2.reuse, 0x3 ;  /* 0x00000002934e7211 */ /* 0x0c0fe200078818ff */
[----:B------:R-:W-:Y:S01]  /*0680*/  IMAD R131, R147, 0x34, RZ ;  /* 0x0000003493837824 */ /* 0x000fe200078e02ff */
[-C--:B------:R-:W-:Y:S01]  /*0690*/  LEA.HI.X.SX32 R59, R39, R3.reuse, 0x1, P5 ;  /* 0x00000003273b7211 */ /* 0x080fe200028f0eff */
        /* <DEDUP_REMOVED lines=84> */
[----:B------:R0:W2:Y:S01]  /*0be0*/  LDG.E.U16 R7, desc[UR44][R2.64] ;  /* 0x0000002c02077981 */ /* 0x0000a2000c1e1500 */
[-C--:B------:R-:W-:Y:S01]  /*0bf0*/  IADD3 R102, P1, R155, R2.reuse, RZ ;  /* 0x000000029b667210 */ /* 0x080fe20007f3e0ff */
[----:B------:R-:W-:Y:S01]  /*0c00*/  IMAD R137, R147, 0x37, RZ ;  /* 0x0000003793897824 */ /* 0x000fe200078e02ff */
[----:B------:R-:W-:Y:S01]  /*0c10*/  LEA.HI.X.SX32 R39, R99, R3, 0x1, P0 ;  /* 0x0000000363277211 */ /* 0x000fe200000f0eff */
[----:B------:R-:W3:Y:S01]  /*0c20*/  LDG.E.U16 R12, desc[UR44][R12.64] ;  /* 0x0000002c0c0c7981 */ /* 0x000ee2000c1e1500 */
[----:B------:R-:W-:-:S02]  /*0c30*/  IADD3 R100, P0, R157, R2, RZ ;  /* 0x000000029d647210 */ /* 0x000fc40007f1e0ff */
[-C--:B------:R-:W-:Y:S01]  /*0c40*/  LEA.HI.X.SX32 R91, R107, R3.reuse, 0x1, P5 ;  /* 0x000000036b5b7211 */ /* 0x080fe200028f0eff */
[----:B------:R-:W4:Y:S01]  /*0c50*/  LDG.E.U16 R16, desc[UR44][R16.64] ;  /* 0x0000002c10107981 */ /* 0x000f22000c1e1500 */
[-C--:B------:R-:W-:Y:S02]  /*0c60*/  LEA.HI.X.SX32 R87, R103, R3.reuse, 0x1, P6 ;  /* 0x0000000367577211 */ /* 0x080fe400030f0eff */
[-C--:B------:R-:W-:Y:S01]  /*0c70*/  LEA.HI.X.SX32 R89, R105, R3.reuse, 0x1, P4 ;  /* 0x0000000369597211 */ /* 0x080fe200020f0eff */
[----:B------:R-:W5:Y:S01]  /*0c80*/  LDG.E.U16 R20, desc[UR44][R20.64] ;  /* 0x0000002c14147981 */ /* 0x000f62000c1e1500 */
[----:B------:R-:W-:Y:S02]  /*0c90*/  IADD3 R94, P5, R165, R2, RZ ;  /* 0x00000002a55e7210 */ /* 0x000fe40007fbe0ff */
[-C--:B------:R-:W-:Y:S01]  /*0ca0*/  LEA.HI.X.SX32 R113, R109, R3.reuse, 0x1, P2 ;  /* 0x000000036d717211 */ /* 0x080fe200010f0eff */
[----:B------:R-:W3:Y:S01]  /*0cb0*/  LDG.E.U16 R24, desc[UR44][R24.64] ;  /* 0x0000002c18187981 */ /* 0x000ee2000c1e1500 */
[----:B------:R-:W-:-:S02]  /*0cc0*/  LEA.HI.X.SX32 R41, R101, R3, 0x1, P3 ;  /* 0x0000000365297211 */ /* 0x000fc400018f0eff */
[-C--:B------:R-:W-:Y:S01]  /*0cd0*/  IADD3 R92, P4, R163, R2.reuse, RZ ;  /* 0x00000002a35c7210 */ /* 0x080fe20007f9e0ff */
[----:B------:R-:W3:Y:S01]  /*0ce0*/  LDG.E.U16 R4, desc[UR44][R4.64] ;  /* 0x0000002c04047981 */ /* 0x000ee2000c1e1500 */
[-C--:B------:R-:W-:Y:S02]  /*0cf0*/  IADD3 R122, P2, R167, R2.reuse, RZ ;  /* 0x00000002a77a7210 */ /* 0x080fe40007f5e0ff */
[-C--:B------:R-:W-:Y:S01]  /*0d00*/  LEA.HI.X.SX32 R103, R111, R3.reuse, 0x1, P1 ;  /* 0x000000036f677211 */ /* 0x080fe200008f0eff */
[----:B------:R-:W3:Y:S01]  /*0d10*/  LDG.E.U16 R36, desc[UR44][R36.64] ;  /* 0x0000002c24247981 */ /* 0x000ee2000c1e1500 */
[-C--:B------:R-:W-:Y:S01]  /*0d20*/  IADD3 R98, P3, R159, R2.reuse, RZ ;  /* 0x000000029f627210 */ /* 0x080fe20007f7e0ff */
[----:B------:R-:W1:Y:S01]  /*0d30*/  S2UR UR4, SR_CgaCtaId ;  /* 0x00000000000479c3 */ /* 0x000e620000008800 */
[----:B------:R-:W-:Y:S01]  /*0d40*/  IADD3 R120, P1, R169, R2, RZ ;  /* 0x00000002a9787210 */ /* 0x000fe20007f3e0ff */
[----:B------:R1:W3:Y:S01]  /*0d50*/  LDG.E.U16 R13, desc[UR44][R8.64] ;  /* 0x0000002c080d7981 */ /* 0x0002e2000c1e1500 */
[----:B------:R-:W-:-:S02]  /*0d60*/  LEA.HI.X.SX32 R101, R115, R3, 0x1, P0 ;  /* 0x0000000373657211 */ /* 0x000fc400000f0eff */
[-C--:B------:R-:W-:Y:S01]  /*0d70*/  IADD3 R96, P6, R161, R2.reuse, RZ ;  /* 0x00000002a1607210 */ /* 0x080fe20007fde0ff */
[----:B------:R-:W3:Y:S01]  /*0d80*/  LDG.E.U16 R10, desc[UR44][R10.64] ;  /* 0x0000002c0a0a7981 */ /* 0x000ee2000c1e1500 */
[-C--:B------:R-:W-:Y:S01]  /*0d90*/  IADD3 R114, P0, R171, R2.reuse, RZ ;  /* 0x00000002ab727210 */ /* 0x080fe20007f1e0ff */
[----:B------:R-:W1:Y:S01]  /*0da0*/  LDC R167, c[0x0][0x280] ;  /* 0x0000a000ffa77b82 */ /* 0x000e620000000800 */
[-C--:B------:R-:W-:Y:S01]  /*0db0*/  LEA.HI.X.SX32 R95, R123, R3.reuse, 0x1, P5 ;  /* 0x000000037b5f7211 */ /* 0x080fe200028f0eff */
[----:B------:R-:W3:Y:S01]  /*0dc0*/  LDG.E.U16 R82, desc[UR44][R82.64] ;  /* 0x0000002c52527981 */ /* 0x000ee2000c1e1500 */
[-C--:B------:R-:W-:Y:S02]  /*0dd0*/  LEA.HI.X.SX32 R93, R121, R3.reuse, 0x1, P4 ;  /* 0x00000003795d7211 */ /* 0x080fe400020f0eff */
[-C--:B------:R-:W-:Y:S01]  /*0de0*/  LEA.HI.X.SX32 R123, R125, R3.reuse, 0x1, P2 ;  /* 0x000000037d7b7211 */ /* 0x080fe200010f0eff */
[----:B------:R-:W3:Y:S01]  /*0df0*/  LDG.E.U16 R58, desc[UR44][R58.64] ;  /* 0x0000002c3a3a7981 */ /* 0x000ee2000c1e1500 */
[-C--:B------:R-:W-:Y:S01]  /*0e00*/  LEA.HI.X.SX32 R99, R117, R3.reuse, 0x1, P3 ;  /* 0x0000000375637211 */ /* 0x080fe200018f0eff */
[----:B------:R-:W-:Y:S01]  /*0e10*/  IMAD R117, R147, 0x3b, RZ ;  /* 0x0000003b93757824 */ /* 0x000fe200078e02ff */
[----:B------:R-:W-:Y:S01]  /*0e20*/  IADD3 R124, P2, R181, R2, RZ ;  /* 0x00000002b57c7210 */ /* 0x000fe20007f5e0ff */
[----:B------:R-:W3:Y:S01]  /*0e30*/  LDG.E.U16 R50, desc[UR44][R50.64] ;  /* 0x0000002c32327981 */ /* 0x000ee2000c1e1500 */
[----:B------:R-:W-:-:S02]  /*0e40*/  LEA.HI.X.SX32 R121, R127, R3, 0x1, P1 ;  /* 0x000000037f797211 */ /* 0x000fc400008f0eff */
[-C--:B------:R-:W-:Y:S01]  /*0e50*/  IADD3 R110, P3, R173, R2.reuse, RZ ;  /* 0x00000002ad6e7210 */ /* 0x080fe20007f7e0ff */
[----:B------:R-:W3:Y:S01]  /*0e60*/  LDG.E.U16 R48, desc[UR44][R48.64] ;  /* 0x0000002c30307981 */ /* 0x000ee2000c1e1500 */
[-C--:B------:R-:W-:Y:S02]  /*0e70*/  LEA.HI.X.SX32 R97, R119, R3.reuse, 0x1, P6 ;  /* 0x0000000377617211 */ /* 0x080fe400030f0eff */
[-C--:B------:R-:W-:Y:S01]  /*0e80*/  IADD3 R126, P1, R183, R2.reuse, RZ ;  /* 0x00000002b77e7210 */ /* 0x080fe20007f3e0ff */
[----:B------:R-:W3:Y:S01]  /*0e90*/  LDG.E.U16 R26, desc[UR44][R26.64] ;  /* 0x0000002c1a1a7981 */ /* 0x000ee2000c1e1500 */
[----:B------:R-:W-:Y:S02]  /*0ea0*/  LEA.HI.X.SX32 R115, R129, R3, 0x1, P0 ;  /* 0x0000000381737211 */ /* 0x000fe400000f0eff */
[-C--:B------:R-:W-:Y:S01]  /*0eb0*/  IADD3 R108, P6, R175, R2.reuse, RZ ;  /* 0x00000002af6c7210 */ /* 0x080fe20007fde0ff */
[----:B------:R-:W3:Y:S01]  /*0ec0*/  LDG.E.U16 R112, desc[UR44][R112.64] ;  /* 0x0000002c70707981 */ /* 0x000ee2000c1e1500 */
[----:B------:R-:W-:-:S02]  /*0ed0*/  IADD3 R128, P0, R185, R2, RZ ;  /* 0x00000002b9807210 */ /* 0x000fc40007f1e0ff */
[-C--:B------:R-:W-:Y:S01]  /*0ee0*/  IADD3 R106, P4, R177, R2.reuse, RZ ;  /* 0x00000002b16a7210 */ /* 0x080fe20007f9e0ff */
[----:B------:R-:W3:Y:S01]  /*0ef0*/  LDG.E.U16 R122, desc[UR44][R122.64] ;  /* 0x0000002c7a7a7981 */ /* 0x000ee2000c1e1500 */
[-C--:B------:R-:W-:Y:S02]  /*0f00*/  LEA.HI.X.SX32 R125, R139, R3.reuse, 0x1, P2 ;  /* 0x000000038b7d7211 */ /* 0x080fe400010f0eff */
[-C--:B------:R-:W-:Y:S01]  /*0f10*/  LEA.HI.X.SX32 R111, R131, R3.reuse, 0x1, P3 ;  /* 0x00000003836f7211 */ /* 0x080fe200018f0eff */
[----:B------:R-:W-:Y:S01]  /*0f20*/  IMAD R131, R147, 0x3d, RZ ;  /* 0x0000003d93837824 */ /* 0x000fe200078e02ff */
[-C--:B------:R-:W-:Y:S01]  /*0f30*/  LEA.HI.X.SX32 R127, R141, R3.reuse, 0x1, P1 ;  /* 0x000000038d7f7211 */ /* 0x080fe200008f0eff */
[----:B------:R-:W3:Y:S01]  /*0f40*/  LDG.E.U16 R124, desc[UR44][R124.64] ;  /* 0x0000002c7c7c7981 */ /* 0x000ee2000c1e1500 */
        /* <DEDUP_REMOVED lines=9> */
[----:B0-----:R-:W-:Y:S02]  /*0fe0*/  IADD3 R2, P4, R191, R2, RZ ;  /* 0x00000002bf027210 */ /* 0x001fe40007f9e0ff */
[-C--:B------:R-:W-:Y:S01]  /*0ff0*/  LEA.HI.X.SX32 R119, R143, R3.reuse, 0x1, P3 ;  /* 0x000000038f777211 */ /* 0x080fe200018f0eff */
[----:B------:R-:W3:Y:S01]  /*1000*/  LDG.E.U16 R70, desc[UR44][R70.64] ;  /* 0x0000002c46467981 */ /* 0x000ee2000c1e1500 */
[----:B------:R-:W-:-:S02]  /*1010*/  LEA.HI.X.SX32 R105, R137, R3, 0x1, P5 ;  /* 0x0000000389697211 */ /* 0x000fc400028f0eff */
[-C--:B------:R-:W-:Y:S01]  /*1020*/  LEA.HI.X.SX32 R117, R131, R3.reuse, 0x1, P6 ;  /* 0x0000000383757211 */ /* 0x080fe200030f0eff */
[----:B------:R-:W3:Y:S01]  /*1030*/  LDG.E.U16 R28, desc[UR44][R28.64] ;  /* 0x0000002c1c1c7981 */ /* 0x000ee2000c1e1500 */
[----:B------:R-:W-:-:S03]  /*1040*/  LEA.HI.X.SX32 R3, R145, R3, 0x1, P4 ;  /* 0x0000000391037211 */ /* 0x000fc600020f0eff */
[----:B------:R-:W3:Y:S04]  /*1050*/  LDG.E.U16 R102, desc[UR44][R102.64] ;  /* 0x0000002c66667981 */ /* 0x000ee8000c1e1500 */
        /* <DEDUP_REMOVED lines=32> */
[----:B------:R0:W3:Y:S04]  /*1260*/  LDG.E.U16 R2, desc[UR44][R2.64] ;  /* 0x0000002c02027981 */ /* 0x0000e8000c1e1500 */
[----:B------:R-:W3:Y:S04]  /*1270*/  LDG.E.U16 R42, desc[UR44][R42.64] ;  /* 0x0000002c2a2a7981 */ /* 0x000ee8000c1e1500 */
[----:B------:R-:W3:Y:S04]  /*1280*/  LDG.E.U16 R56, desc[UR44][R56.64] ;  /* 0x0000002c38387981 */ /* 0x000ee8000c1e1500 */
[----:B------:R-:W3:Y:S04]  /*1290*/  LDG.E.U16 R52, desc[UR44][R52.64] ;  /* 0x0000002c34347981 */ /* 0x000ee8000c1e1500 */
[----:B------:R-:W3:Y:S04]  /*12a0*/  LDG.E.U16 R84, desc[UR44][R84.64] ;  /* 0x0000002c54547981 */ /* 0x000ee8000c1e1500 */
[----:B------:R-:W3:Y:S04]  /*12b0*/  LDG.E.U16 R90, desc[UR44][R90.64] ;  /* 0x0000002c5a5a7981 */ /* 0x000ee8000c1e1500 */
[----:B------:R-:W3:Y:S04]  /*12c0*/  LDG.E.U16 R94, desc[UR44][R94.64] ;  /* 0x0000002c5e5e7981 */ /* 0x000ee8000c1e1500 */
[----:B------:R-:W3:Y:S04]  /*12d0*/  LDG.E.U16 R5, desc[UR44][R104.64] ;  /* 0x0000002c68057981 */ /* 0x000ee8000c1e1500 */
[----:B------:R0:W3:Y:S01]  /*12e0*/  LDG.E.U16 R14, desc[UR44][R14.64] ;  /* 0x0000002c0e0e7981 */ /* 0x0000e2000c1e1500 */
[----:B-1----:R-:W-:Y:S01]  /*12f0*/  LOP3.LUT R8, R6, 0x3f, RZ, 0xc0, !PT ;  /* 0x0000003f06087812 */ /* 0x002fe200078ec0ff */
[----:B------:R-:W1:Y:S01]  /*1300*/  S2R R166, SR_TID.X ;  /* 0x0000000000a67919 */ /* 0x000e620000002100 */
[----:B------:R-:W-:-:S03]  /*1310*/  UMOV UR17, 0x400 ;  /* 0x0000040000117882 */ /* 0x000fc60000000000 */
[----:B------:R-:W-:Y:S01]  /*1320*/  IMAD.SHL.U32 R130, R8, 0x2, RZ ;  /* 0x0000000208827824 */ /* 0x000fe200078e00ff */
[----:B------:R-:W-:Y:S01]  /*1330*/  ULEA UR17, UR4, UR17, 0x18 ;  /* 0x0000001104117291 */ /* 0x000fe2000f8ec03f */
[----:B------:R-:W-:-:S04]  /*1340*/  LOP3.LUT R9, R6, 0x40, RZ, 0xc0, !PT ;  /* 0x0000004006097812 */ /* 0x000fc800078ec0ff */
[----:B0-----:R-:W-:Y:S02]  /*1350*/  LEA R3, R9, R130, 0x7 ;  /* 0x0000008209037211 */ /* 0x001fe400078e38ff */
[----:B------:R-:W-:Y:S02]  /*1360*/  ISETP.GE.AND P0, PT, R167, 0x1, PT ;  /* 0x00000001a700780c */ /* 0x000fe40003f06270 */
[C---:B------:R-:W-:Y:S02]  /*1370*/  LOP3.LUT R11, R3.reuse, 0x10, RZ, 0x3c, !PT ;  /* 0x00000010030b7812 */ /* 0x040fe400078e3cff */
[----:B------:R-:W-:Y:S01]  /*1380*/  LOP3.LUT R15, R3, 0x20, RZ, 0x3c, !PT ;  /* 0x00000020030f7812 */ /* 0x000fe200078e3cff */
[----:B------:R-:W-:Y:S01]  /*1390*/  IMAD.MOV.U32 R172, RZ, RZ, 0x3f800000 ;  /* 0x3f800000ffac7424 */ /* 0x000fe200078e00ff */
[----:B------:R-:W-:Y:S02]  /*13a0*/  MOV R170, 0x3f800000 ;  /* 0x3f80000000aa7802 */ /* 0x000fe40000000f00 */
[----:B------:R-:W-:-:S02]  /*13b0*/  MOV R105, 0xff800000 ;  /* 0xff80000000697802 */ /* 0x000fc40000000f00 */
[----:B------:R-:W-:Y:S02]  /*13c0*/  MOV R104, 0xff800000 ;  /* 0xff80000000687802 */ /* 0x000fe40000000f00 */
[----:B------:R-:W-:Y:S02]  /*13d0*/  MOV R171, 0x3f800000 ;  /* 0x3f80000000ab7802 */ /* 0x000fe40000000f00 */
[----:B------:R-:W-:Y:S01]  /*13e0*/  MOV R174, 0x3f800000 ;  /* 0x3f80000000ae7802 */ /* 0x000fe20000000f00 */
[----:B--2---:R0:W-:Y:S04]  /*13f0*/  STS.U16 [R3+UR17], R7 ;  /* 0x0000000703007988 */ /* 0x0041e80008000411 */
[----:B----4-:R-:W-:Y:S01]  /*1400*/  STS.U16 [R3+UR17+0x400], R16 ;  /* 0x0004001003007988 */ /* 0x010fe20008000411 */
[----:B0-----:R-:W-:-:S03]  /*1410*/  LOP3.LUT R7, R3, 0x30, RZ, 0x3c, !PT ;  /* 0x0000003003077812 */ /* 0x001fc600078e3cff */
[----:B-----5:R-:W-:Y:S04]  /*1420*/  STS.U16 [R3+UR17+0x800], R20 ;  /* 0x0008001403007988 */ /* 0x020fe80008000411 */
[----:B---3--:R-:W-:Y:S04]  /*1430*/  STS.U16 [R3+UR17+0x1000], R24 ;  /* 0x0010001803007988 */ /* 0x008fe80008000411 */
[----:B------:R-:W-:Y:S04]  /*1440*/  STS.U16 [R3+UR17+0x1400], R4 ;  /* 0x0014000403007988 */ /* 0x000fe80008000411 */
[----:B------:R-:W-:Y:S04]  /*1450*/  STS.U16 [R3+UR17+0xc00], R36 ;  /* 0x000c002403007988 */ /* 0x000fe80008000411 */
[----:B------:R0:W-:Y:S04]  /*1460*/  STS.U16 [R3+UR17+0x1800], R13 ;  /* 0x0018000d03007988 */ /* 0x0001e80008000411 */
[----:B------:R-:W-:Y:S04]  /*1470*/  STS.U16 [R3+UR17+0x1c00], R10 ;  /* 0x001c000a03007988 */ /* 0x000fe80008000411 */
[----:B------:R-:W-:Y:S01]  /*1480*/  STS.U16 [R11+UR17+0x80], R82 ;  /* 0x000080520b007988 */ /* 0x000fe20008000411 */
[----:B0-----:R-:W-:-:S03]  /*1490*/  LOP3.LUT R13, R3, 0x50, RZ, 0x3c, !PT ;  /* 0x00000050030d7812 */ /* 0x001fc600078e3cff */
[----:B------:R-:W-:Y:S04]  /*14a0*/  STS.U16 [R11+UR17+0x480], R58 ;  /* 0x0004803a0b007988 */ /* 0x000fe80008000411 */
[----:B------:R-:W-:Y:S04]  /*14b0*/  STS.U16 [R11+UR17+0x880], R50 ;  /* 0x000880320b007988 */ /* 0x000fe80008000411 */
[----:B------:R-:W-:Y:S04]  /*14c0*/  STS.U16 [R11+UR17+0xc80], R48 ;  /* 0x000c80300b007988 */ /* 0x000fe80008000411 */
[----:B------:R-:W-:Y:S04]  /*14d0*/  STS.U16 [R11+UR17+0x1080], R26 ;  /* 0x0010801a0b007988 */ /* 0x000fe80008000411 */
        /* <DEDUP_REMOVED lines=19> */
[----:B------:R0:W-:Y:S04]  /*1610*/  STS.U16 [R7+UR17+0x1d80], R128 ;  /* 0x001d808007007988 */ /* 0x0001e80008000411 */
[----:B------:R-:W-:Y:S01]  /*1620*/  STS.U16 [R11+UR17+0xa00], R22 ;  /* 0x000a00160b007988 */ /* 0x000fe20008000411 */
[----:B0-----:R-:W-:-:S02]  /*1630*/  LOP3.LUT R7, R3, 0x60, RZ, 0x3c, !PT ;  /* 0x0000006003077812 */ /* 0x001fc400078e3cff */
[----:B------:R-:W-:Y:S01]  /*1640*/  LOP3.LUT R3, R3, 0x70, RZ, 0x3c, !PT ;  /* 0x0000007003037812 */ /* 0x000fe200078e3cff */
        /* <DEDUP_REMOVED lines=22> */
[----:B------:R2:W-:Y:S01]  /*17b0*/  STS.U16 [R7+UR17+0x1f00], R2 ;  /* 0x001f000207007988 */ /* 0x0005e20008000411 */
[----:B------:R-:W-:-:S03]  /*17c0*/  IMAD.MOV.U32 R4, RZ, RZ, -0x800000 ;  /* 0xff800000ff047424 */ /* 0x000fc600078e00ff */
[----:B------:R-:W-:Y:S01]  /*17d0*/  STS.U16 [R3+UR17+0x380], R42 ;  /* 0x0003802a03007988 */ /* 0x000fe20008000411 */
[----:B------:R-:W-:-:S03]  /*17e0*/  CS2R R58, SRZ ;  /* 0x00000000003a7805 */ /* 0x000fc6000001ff00 */
[----:B------:R3:W-:Y:S01]  /*17f0*/  STS.U16 [R3+UR17+0x780], R56 ;  /* 0x0007803803007988 */ /* 0x0007e20008000411 */
[----:B0-----:R-:W-:-:S03]  /*1800*/  CS2R R60, SRZ ;  /* 0x00000000003c7805 */ /* 0x001fc6000001ff00 */
[----:B------:R-:W-:Y:S01]  /*1810*/  STS.U16 [R3+UR17+0xb80], R52 ;  /* 0x000b803403007988 */ /* 0x000fe20008000411 */
[----:B--2---:R-:W-:-:S03]  /*1820*/  MOV R2, 0xff800000 ;  /* 0xff80000000027802 */ /* 0x004fc60000000f00 */
[----:B------:R0:W-:Y:S01]  /*1830*/  STS.U16 [R3+UR17+0xf80], R84 ;  /* 0x000f805403007988 */ /* 0x0001e20008000411 */
[----:B------:R-:W-:-:S03]  /*1840*/  CS2R R62, SRZ ;  /* 0x00000000003e7805 */ /* 0x000fc6000001ff00 */
[----:B------:R2:W-:Y:S01]  /*1850*/  STS.U16 [R3+UR17+0x1380], R90 ;  /* 0x0013805a03007988 */ /* 0x0005e20008000411 */
[----:B---3--:R-:W-:-:S03]  /*1860*/  CS2R R56, SRZ ;  /* 0x0000000000387805 */ /* 0x008fc6000001ff00 */
[----:B------:R2:W-:Y:S01]  /*1870*/  STS.U16 [R3+UR17+0x1780], R94 ;  /* 0x0017805e03007988 */ /* 0x0005e20008000411 */
[----:B------:R-:W-:-:S03]  /*1880*/  CS2R R64, SRZ ;  /* 0x0000000000407805 */ /* 0x000fc6000001ff00 */
[----:B------:R2:W-:Y:S01]  /*1890*/  STS.U16 [R3+UR17+0x1b80], R5 ;  /* 0x001b800503007988 */ /* 0x0005e20008000411 */
[----:B------:R-:W-:-:S03]  /*18a0*/  CS2R R66, SRZ ;  /* 0x0000000000427805 */ /* 0x000fc6000001ff00 */
[----:B------:R2:W-:Y:S01]  /*18b0*/  STS.U16 [R3+UR17+0x1f80], R14 ;  /* 0x001f800e03007988 */ /* 0x0005e20008000411 */
[----:B------:R-:W-:Y:S02]  /*18c0*/  CS2R R68, SRZ ;  /* 0x0000000000447805 */ /* 0x000fe4000001ff00 */
[----:B------:R-:W-:Y:S02]  /*18d0*/  CS2R R70, SRZ ;  /* 0x0000000000467805 */ /* 0x000fe4000001ff00 */
[----:B------:R-:W-:Y:S02]  /*18e0*/  CS2R R72, SRZ ;  /* 0x0000000000487805 */ /* 0x000fe4000001ff00 */
[----:B------:R-:W-:Y:S02]  /*18f0*/  CS2R R74, SRZ ;  /* 0x00000000004a7805 */ /* 0x000fe4000001ff00 */
[----:B------:R-:W-:Y:S02]  /*1900*/  CS2R R76, SRZ ;  /* 0x00000000004c7805 */ /* 0x000fe4000001ff00 */
[----:B------:R-:W-:-:S02]  /*1910*/  CS2R R78, SRZ ;  /* 0x00000000004e7805 */ /* 0x000fc4000001ff00 */
[----:B------:R-:W-:Y:S02]  /*1920*/  CS2R R80, SRZ ;  /* 0x0000000000507805 */ /* 0x000fe4000001ff00 */
[----:B------:R-:W-:Y:S02]  /*1930*/  CS2R R82, SRZ ;  /* 0x0000000000527805 */ /* 0x000fe4000001ff00 */
[----:B0-----:R-:W-:Y:S02]  /*1940*/  CS2R R84, SRZ ;  /* 0x0000000000547805 */ /* 0x001fe4000001ff00 */
[----:B------:R-:W-:Y:S02]  /*1950*/  CS2R R86, SRZ ;  /* 0x0000000000567805 */ /* 0x000fe4000001ff00 */
[----:B------:R-:W-:Y:S02]  /*1960*/  CS2R R24, SRZ ;  /* 0x0000000000187805 */ /* 0x000fe4000001ff00 */
[----:B------:R-:W-:-:S02]  /*1970*/  CS2R R26, SRZ ;  /* 0x00000000001a7805 */ /* 0x000fc4000001ff00 */
        /* <DEDUP_REMOVED lines=14> */
[C---:B-1----:R-:W-:Y:S02]  /*1a60*/  SHF.L.U32 R168, R166.reuse, 0x4, RZ ;  /* 0x00000004a6a87819 */ /* 0x042fe400000006ff */
[----:B------:R-:W-:Y:S01]  /*1a70*/  SHF.L.U32 R169, R166, 0x6, RZ ;  /* 0x00000006a6a97819 */ /* 0x000fe200000006ff */
[----:B--2---:R-:W-:Y:S06]  /*1a80*/  @!P0 BRA `(.L_x_0) ;  /* 0x0000002800508947 */ /* 0x004fec0003800000 */
[----:B------:R-:W0:Y:S01]  /*1a90*/  LDC.64 R4, c[0x0][0x250] ;  /* 0x00009400ff047b82 */ /* 0x000e220000000a00 */
[--C-:B------:R-:W-:Y:S01]  /*1aa0*/  SHF.R.U32.HI R12, RZ, 0x6, R6.reuse ;  /* 0x00000006ff0c7819 */ /* 0x100fe20000011606 */
[----:B------:R-:W-:Y:S01]  /*1ab0*/  ULDC UR4, c[0x0][0x258] ;  /* 0x0000960000047ab9 */ /* 0x000fe20000000800 */
[----:B------:R-:W-:Y:S01]  /*1ac0*/  ISETP.NE.U32.AND P0, PT, R9, RZ, PT ;  /* 0x000000ff0900720c */ /* 0x000fe20003f05070 */
[----:B------:R-:W-:Y:S01]  /*1ad0*/  IMAD R8, R8, UR4, RZ ;  /* 0x0000000408087c24 */ /* 0x000fe2000f8e02ff */
[----:B------:R-:W-:Y:S01]  /*1ae0*/  SGXT.U32 R12, R12, 0x1 ;  /* 0x000000010c0c781a */ /* 0x000fe20000000000 */
[----:B------:R-:W-:Y:S01]  /*1af0*/  ULDC.64 UR4, c[0x0][0x218] ;  /* 0x0000860000047ab9 */ /* 0x000fe20000000a00 */
[----:B------:R-:W-:Y:S01]  /*1b00*/  SEL R173, RZ, 0x90, !P0 ;  /* 0x00000090ffad7807 */ /* 0x000fe20004000000 */
[----:B------:R-:W1:Y:S01]  /*1b10*/  LDC.64 R2, c[0x0][0x260] ;  /* 0x00009800ff027b82 */ /* 0x000e620000000a00 */
[----:B------:R-:W-:Y:S01]  /*1b20*/  IMAD.SHL.U32 R10, R8, 0x2, RZ ;  /* 0x00000002080a7824 */ /* 0x000fe200078e00ff */
[----:B------:R-:W-:Y:S01]  /*1b30*/  SHF.R.U32.HI R11, RZ, 0x5, R6 ;  /* 0x00000005ff0b7819 */ /* 0x000fe20000011606 */
[----:B------:R-:W-:Y:S01]  /*1b40*/  UIADD3 UR6, UR17, 0x4000, URZ ;  /* 0x0000400011067890 */ /* 0x000fe2000fffe03f */
[----:B------:R-:W-:Y:S01]  /*1b50*/  LOP3.LUT R173, R173, R130, RZ, 0x3c, !PT ;  /* 0x00000082adad7212 */ /* 0x000fe200078e3cff */
[----:B------:R-:W-:Y:S01]  /*1b60*/  USHF.R.U32.HI UR12, URZ, 0x4, UR17 ;  /* 0x000000043f0c7899 */ /* 0x000fe20008011611 */
[----:B------:R-:W-:Y:S01]  /*1b70*/  MOV R183, 0xff800000 ;  /* 0xff80000000b77802 */ /* 0x000fe20000000f00 */
[----:B------:R-:W-:Y:S01]  /*1b80*/  USHF.R.U32.HI UR6, URZ, 0x4, UR6 ;  /* 0x000000043f067899 */ /* 0x000fe20008011606 */
[----:B------:R-:W2:Y:S01]  /*1b90*/  LDC R25, c[0x0][0x268] ;  /* 0x00009a00ff197b82 */ /* 0x000ea20000000800 */
[----:B------:R-:W-:Y:S01]  /*1ba0*/  USGXT.U32 UR12, UR12, 0xe ;  /* 0x0000000e0c0c789a */ /* 0x000fe20008000000 */
[----:B------:R-:W-:Y:S01]  /*1bb0*/  MOV R170, 0x3f800000 ;  /* 0x3f80000000aa7802 */ /* 0x000fe20000000f00 */
[----:B------:R-:W-:Y:S01]  /*1bc0*/  USGXT.U32 UR6, UR6, 0xe ;  /* 0x0000000e0606789a */ /* 0x000fe20008000000 */
[----:B------:R-:W-:Y:S01]  /*1bd0*/  IMAD.MOV.U32 R177, RZ, RZ, RZ ;  /* 0x000000ffffb17224 */ /* 0x000fe200078e00ff */
[----:B------:R-:W-:Y:S01]  /*1be0*/  UIADD3 UR10, UP0, UR12, 0x80, URZ ;  /* 0x000000800c0a7890 */ /* 0x000fe2000ff1e03f */
[----:B------:R-:W-:Y:S01]  /*1bf0*/  MOV R181, RZ ;  /* 0x000000ff00b57202 */ /* 0x000fe20000000f00 */
[----:B------:R-:W-:Y:S01]  /*1c00*/  UIADD3 UR13, UP1, UR6, 0x2, URZ ;  /* 0x00000002060d7890 */ /* 0x000fe2000ff3e03f */
[----:B0-----:R-:W-:Y:S01]  /*1c10*/  IMAD R4, R4, UR16, RZ ;  /* 0x0000001004047c24 */ /* 0x001fe2000f8e02ff */
[----:B------:R-:W-:Y:S01]  /*1c20*/  UMOV UR8, 0xfffffffe ;  /* 0xfffffffe00087882 */ /* 0x000fe20000000000 */
[----:B------:R-:W-:Y:S01]  /*1c30*/  IMAD R12, R12, R5, RZ ;  /* 0x000000050c0c7224 */ /* 0x000fe200078e02ff */
[----:B------:R-:W-:Y:S01]  /*1c40*/  UMOV UR9, 0x7fffffdf ;  /* 0x7fffffdf00097882 */ /* 0x000fe20000000000 */
[----:B------:R-:W-:Y:S01]  /*1c50*/  UMOV UR7, URZ ;  /* 0x0000003f00077c82 */ /* 0x000fe20008000000 */
[C---:B------:R-:W-:Y:S01]  /*1c60*/  SHF.L.U32 R7, R4.reuse, 0x1, RZ ;  /* 0x0000000104077819 */ /* 0x040fe200000006ff */
[----:B------:R-:W-:Y:S01]  /*1c70*/  IMAD.HI R4, R4, 0x2, RZ ;  /* 0x0000000204047827 */ /* 0x000fe200078e02ff */
[----:B------:R-:W-:Y:S01]  /*1c80*/  UIADD3.64 UR18, UR6, -UR8, URZ ;  /* 0x8000000806127297 */ /* 0x000fe2000fffe03f */
[----:B------:R-:W-:-:S02]  /*1c90*/  MOV R171, 0x3f800000 ;  /* 0x3f80000000ab7802 */ /* 0x000fc40000000f00 */
[----:B------:R-:W-:Y:S02]  /*1ca0*/  CS2R R56, SRZ ;  /* 0x0000000000387805 */ /* 0x000fe4000001ff00 */
[----:B------:R-:W-:Y:S01]  /*1cb0*/  IADD3 R135, P0, P1, R10, UR4, R7 ;  /* 0x000000040a877c10 */ /* 0x000fe2000f91e007 */
[----:B------:R-:W-:Y:S01]  /*1cc0*/  IMAD.HI R7, R8, 0x2, RZ ;  /* 0x0000000208077827 */ /* 0x000fe200078e02ff */
[C---:B------:R-:W-:Y:S02]  /*1cd0*/  LEA R8, R5.reuse, R12, 0x1 ;  /* 0x0000000c05087211 */ /* 0x040fe400078e08ff */
[----:B------:R-:W-:Y:S02]  /*1ce0*/  CS2R R58, SRZ ;  /* 0x00000000003a7805 */ /* 0x000fe4000001ff00 */
[----:B------:R-:W-:Y:S01]  /*1cf0*/  LOP3.LUT R10, R6, 0x1f, RZ, 0xc0, !PT ;  /* 0x0000001f060a7812 */ /* 0x000fe200078ec0ff */
[----:B-1----:R-:W-:Y:S01]  /*1d00*/  IMAD R2, R2, UR16, RZ ;  /* 0x0000001002027c24 */ /* 0x002fe2000f8e02ff */
[----:B------:R-:W-:Y:S01]  /*1d10*/  LEA R6, R5, R8, 0x1 ;  /* 0x0000000805067211 */ /* 0x000fe200078e08ff */
[----:B------:R-:W-:Y:S01]  /*1d20*/  IMAD.MOV.U32 R174, RZ, RZ, 0x3f800000 ;  /* 0x3f800000ffae7424 */ /* 0x000fe200078e00ff */
[----:B------:R-:W-:Y:S01]  /*1d30*/  IADD3.X R21, R7, UR5, R4, P0, P1 ;  /* 0x0000000507157c10 */ /* 0x000fe200087e2404 */
[----:B------:R-:W-:Y:S01]  /*1d40*/  IMAD R9, R10, R3, RZ ;  /* 0x000000030a097224 */ /* 0x000fe200078e02ff */
[----:B------:R-:W-:Y:S01]  /*1d50*/  SGXT.U32 R4, R11, 0x2 ;  /* 0x000000020b04781a */ /* 0x000fe20000000000 */
[----:B------:R-:W-:Y:S01]  /*1d60*/  IMAD.SHL.U32 R7, R2, 0x2, RZ ;  /* 0x0000000202077824 */ /* 0x000fe200078e00ff */
[----:B------:R-:W-:Y:S01]  /*1d70*/  LEA R10, R5, R6, 0x1 ;  /* 0x00000006050a7211 */ /* 0x000fe200078e08ff */
[----:B------:R-:W-:Y:S01]  /*1d80*/  ULDC.64 UR4, c[0x0][0x220] ;  /* 0x0000880000047ab9 */ /* 0x000fe20000000a00 */
[----:B------:R-:W-:Y:S01]  /*1d90*/  SHF.L.U32 R14, R9, 0x1, RZ ;  /* 0x00000001090e7819 */ /* 0x000fe200000006ff */
[----:B--2---:R-:W-:Y:S01]  /*1da0*/  IMAD R11, R4, R25, RZ ;  /* 0x00000019040b7224 */ /* 0x004fe200078e02ff */
[----:B------:R-:W-:Y:S01]  /*1db0*/  LEA R4, R5, R10, 0x1 ;  /* 0x0000000a05047211 */ /* 0x000fe200078e08ff */
[----:B------:R-:W-:Y:S01]  /*1dc0*/  IMAD.HI R16, R9, 0x2, RZ ;  /* 0x0000000209107827 */ /* 0x000fe200078e02ff */
[----:B------:R-:W-:Y:S01]  /*1dd0*/  IADD3 R24, P0, P1, R14, UR4, R7 ;  /* 0x000000040e187c10 */ /* 0x000fe2000f91e007 */
[----:B------:R-:W-:Y:S01]  /*1de0*/  UMOV UR4, URZ ;  /* 0x0000003f00047c82 */ /* 0x000fe20008000000 */
[-C--:B------:R-:W-:Y:S01]  /*1df0*/  LEA R162, P3, R8, R135.reuse, 0x1 ;  /* 0x0000008708a27211 */ /* 0x080fe200078608ff */
[----:B------:R-:W-:Y:S01]  /*1e00*/  IMAD.HI R7, R2, 0x2, RZ ;  /* 0x0000000202077827 */ /* 0x000fe200078e02ff */
[----:B------:R-:W-:Y:S01]  /*1e10*/  LEA R164, P2, R12, R135, 0x1 ;  /* 0x000000870ca47211 */ /* 0x000fe200078408ff */
[----:B------:R-:W-:Y:S01]  /*1e20*/  UIADD3.X UR11, UR4, 0x40000040, URZ, UP0, !UPT ;  /* 0x40000040040b7890 */ /* 0x000fe200087fe43f */
[-C--:B------:R-:W-:Y:S01]  /*1e30*/  LEA.HI.X.SX32 R163, R8, R21.reuse, 0x1, P3 ;  /* 0x0000001508a37211 */ /* 0x080fe200018f0eff */
[----:B------:R-:W-:Y:S01]  /*1e40*/  IMAD R2, R5, 0x2, R4 ;  /* 0x0000000205027824 */ /* 0x000fe200078e0204 */
[----:B------:R-:W-:-:S02]  /*1e50*/  LEA.HI.X.SX32 R165, R12, R21, 0x1, P2 ;  /* 0x000000150ca57211 */ /* 0x000fc400010f0eff */
[----:B------:R-:W-:Y:S02]  /*1e60*/  CS2R R60, SRZ ;  /* 0x00000000003c7805 */ /* 0x000fe4000001ff00 */
[C---:B------:R-:W-:Y:S02]  /*1e70*/  LEA R160, P2, R6.reuse, R135, 0x1 ;  /* 0x0000008706a07211 */ /* 0x040fe400078408ff */
[----:B------:R-:W-:Y:S02]  /*1e80*/  CS2R R62, SRZ ;  /* 0x00000000003e7805 */ /* 0x000fe4000001ff00 */
[----:B------:R-:W-:Y:S02]  /*1e90*/  LEA R14, R5, R2, 0x1 ;  /* 0x00000002050e7211 */ /* 0x000fe400078e08ff */
[----:B------:R-:W-:Y:S02]  /*1ea0*/  CS2R R64, SRZ ;  /* 0x0000000000407805 */ /* 0x000fe4000001ff00 */
[----:B------:R-:W-:-:S02]  /*1eb0*/  LEA.HI.X.SX32 R161, R6, R21, 0x1, P2 ;  /* 0x0000001506a17211 */ /* 0x000fc400010f0eff */
[----:B------:R-:W-:Y:S02]  /*1ec0*/  CS2R R66, SRZ ;  /* 0x0000000000427805 */ /* 0x000fe4000001ff00 */
[-C--:B------:R-:W-:Y:S01]  /*1ed0*/  LEA R158, P3, R10, R135.reuse, 0x1 ;  /* 0x000000870a9e7211 */ /* 0x080fe200078608ff */
[----:B------:R-:W-:Y:S01]  /*1ee0*/  IMAD R8, R5, 0x2, R14 ;  /* 0x0000000205087824 */ /* 0x000fe200078e020e */
[----:B------:R-:W-:Y:S02]  /*1ef0*/  LEA R156, P2, R4, R135, 0x1 ;  /* 0x00000087049c7211 */ /* 0x000fe400078408ff */
[----:B------:R-:W-:Y:S02]  /*1f00*/  CS2R R68, SRZ ;  /* 0x0000000000447805 */ /* 0x000fe4000001ff00 */
[----:B------:R-:W-:Y:S02]  /*1f10*/  LEA.HI.X.SX32 R159, R10, R21, 0x1, P3 ;  /* 0x000000150a9f7211 */ /* 0x000fe400018f0eff */
[----:B------:R-:W-:-:S02]  /*1f20*/  CS2R R70, SRZ ;  /* 0x0000000000467805 */ /* 0x000fc4000001ff00 */
[----:B------:R-:W-:Y:S02]  /*1f30*/  LEA R12, R5, R8, 0x1 ;  /* 0x00000008050c7211 */ /* 0x000fe400078e08ff */
[----:B------:R-:W-:Y:S02]  /*1f40*/  CS2R R72, SRZ ;  /* 0x0000000000487805 */ /* 0x000fe4000001ff00 */
[C---:B------:R-:W-:Y:S02]  /*1f50*/  LEA R154, P3, R2.reuse, R135, 0x1 ;  /* 0x00000087029a7211 */ /* 0x040fe400078608ff */
[----:B------:R-:W-:Y:S02]  /*1f60*/  CS2R R74, SRZ ;  /* 0x00000000004a7805 */ /* 0x000fe4000001ff00 */
[----:B------:R-:W-:Y:S01]  /*1f70*/  LEA R9, R25, R11, 0x2 ;  /* 0x0000000b19097211 */ /* 0x000fe200078e10ff */
[----:B------:R-:W-:Y:S01]  /*1f80*/  IMAD R6, R5, 0x2, R12 ;  /* 0x0000000205067824 */ /* 0x000fe200078e020c */
[----:B------:R-:W-:-:S02]  /*1f90*/  LEA.HI.X.SX32 R155, R2, R21, 0x1, P3 ;  /* 0x00000015029b7211 */ /* 0x000fc400018f0eff */
[----:B------:R-:W-:Y:S02]  /*1fa0*/  CS2R R76, SRZ ;  /* 0x00000000004c7805 */ /* 0x000fe4000001ff00 */
[----:B------:R-:W-:Y:S02]  /*1fb0*/  LEA.HI.X.SX32 R157, R4, R21, 0x1, P2 ;  /* 0x00000015049d7211 */ /* 0x000fe400010f0eff */
[----:B------:R-:W-:Y:S02]  /*1fc0*/  CS2R R78, SRZ ;  /* 0x00000000004e7805 */ /* 0x000fe4000001ff00 */
[----:B------:R-:W-:Y:S02]  /*1fd0*/  LEA R10, R5, R6, 0x1 ;  /* 0x00000006050a7211 */ /* 0x000fe400078e08ff */
[----:B------:R-:W-:Y:S02]  /*1fe0*/  CS2R R80, SRZ ;  /* 0x0000000000507805 */ /* 0x000fe4000001ff00 */
[----:B------:R-:W-:-:S02]  /*1ff0*/  LEA R150, P3, R8, R135, 0x1 ;  /* 0x0000008708967211 */ /* 0x000fc400078608ff */
[----:B------:R-:W-:Y:S02]  /*2000*/  CS2R R82, SRZ ;  /* 0x0000000000527805 */ /* 0x000fe4000001ff00 */
[----:B------:R-:W-:Y:S01]  /*2010*/  LEA R13, R25, R9, 0x2 ;  /* 0x00000009190d7211 */ /* 0x000fe200078e10ff */
[----:B------:R-:W-:Y:S01]  /*2020*/  IMAD R2, R5, 0x2, R10 ;  /* 0x0000000205027824 */ /* 0x000fe200078e020a */
[----:B------:R-:W-:Y:S02]  /*2030*/  LEA R148, P4, R12, R135, 0x1 ;  /* 0x000000870c947211 */ /* 0x000fe400078808ff */
[----:B------:R-:W-:Y:S02]  /*2040*/  CS2R R84, SRZ ;  /* 0x0000000000547805 */ /* 0x000fe4000001ff00 */
[----:B------:R-:W-:Y:S02]  /*2050*/  LEA.HI.X.SX32 R151, R8, R21, 0x1, P3 ;  /* 0x0000001508977211 */ /* 0x000fe400018f0eff */
[----:B------:R-:W-:-:S02]  /*2060*/  CS2R R86, SRZ ;  /* 0x0000000000567805 */ /* 0x000fc4000001ff00 */
[----:B------:R-:W-:Y:S02]  /*2070*/  LEA R4, R5, R2, 0x1 ;  /* 0x0000000205047211 */ /* 0x000fe400078e08ff */
[----:B------:R-:W-:Y:S02]  /*2080*/  CS2R R28, SRZ ;  /* 0x00000000001c7805 */ /* 0x000fe4000001ff00 */
[----:B------:R-:W-:Y:S02]  /*2090*/  LEA R15, R25, R13, 0x2 ;  /* 0x0000000d190f7211 */ /* 0x000fe400078e10ff */
[----:B------:R-:W-:Y:S02]  /*20a0*/  CS2R R30, SRZ ;  /* 0x00000000001e7805 */ /* 0x000fe4000001ff00 */
[----:B------:R-:W-:Y:S02]  /*20b0*/  LEA R8, R5, R4, 0x1 ;  /* 0x0000000405087211 */ /* 0x000fe400078e08ff */
[----:B------:R-:W-:-:S02]  /*20c0*/  CS2R R32, SRZ ;  /* 0x0000000000207805 */ /* 0x000fc4000001ff00 */
[----:B------:R-:W-:Y:S02]  /*20d0*/  LEA.HI.X.SX32 R149, R12, R21, 0x1, P4 ;  /* 0x000000150c957211 */ /* 0x000fe400020f0eff */
[----:B------:R-:W-:Y:S02]  /*20e0*/  CS2R R34, SRZ ;  /* 0x0000000000227805 */ /* 0x000fe4000001ff00 */
[----:B------:R-:W-:Y:S02]  /*20f0*/  LEA R142, P4, R2, R135, 0x1 ;  /* 0x00000087028e7211 */ /* 0x000fe400078808ff */
[----:B------:R-:W-:Y:S02]  /*2100*/  CS2R R36, SRZ ;  /* 0x0000000000247805 */ /* 0x000fe4000001ff00 */
[----:B------:R-:W-:Y:S02]  /*2110*/  LEA R12, R5, R8, 0x1 ;  /* 0x00000008050c7211 */ /* 0x000fe400078e08ff */
[----:B------:R-:W-:-:S02]  /*2120*/  CS2R R38, SRZ ;  /* 0x0000000000267805 */ /* 0x000fc4000001ff00 */
[----:B------:R-:W-:Y:S02]  /*2130*/  LEA R17, R25, R15, 0x2 ;  /* 0x0000000f19117211 */ /* 0x000fe400078e10ff */
[----:B------:R-:W-:Y:S02]  /*2140*/  CS2R R40, SRZ ;  /* 0x0000000000287805 */ /* 0x000fe4000001ff00 */
[----:B------:R-:W-:Y:S02]  /*2150*/  LEA R152, P2, R14, R135, 0x1 ;  /* 0x000000870e987211 */ /* 0x000fe400078408ff */
[----:B------:R-:W-:Y:S02]  /*2160*/  CS2R R42, SRZ ;  /* 0x00000000002a7805 */ /* 0x000fe4000001ff00 */
[----:B------:R-:W-:Y:S01]  /*2170*/  LEA.HI.X.SX32 R143, R2, R21, 0x1, P4 ;  /* 0x00000015028f7211 */ /* 0x000fe200020f0eff */
[----:B------:R-:W-:Y:S01]  /*2180*/  IMAD R2, R5, 0x2, R12 ;  /* 0x0000000205027824 */ /* 0x000fe200078e020c */
[----:B------:R-:W-:-:S02]  /*2190*/  LEA R18, R25, R17, 0x2 ;  /* 0x0000001119127211 */ /* 0x000fc400078e10ff */
[----:B------:R-:W-:Y:S02]  /*21a0*/  CS2R R44, SRZ ;  /* 0x00000000002c7805 */ /* 0x000fe4000001ff00 */
[----:B------:R-:W-:Y:S02]  /*21b0*/  LEA.HI.X.SX32 R153, R14, R21, 0x1, P2 ;  /* 0x000000150e997211 */ /* 0x000fe400010f0eff */
[----:B------:R-:W-:Y:S02]  /*21c0*/  CS2R R46, SRZ ;  /* 0x00000000002e7805 */ /* 0x000fe4000001ff00 */
[-C--:B------:R-:W-:Y:S01]  /*21d0*/  LEA R146, P2, R6, R135.reuse, 0x1 ;  /* 0x0000008706927211 */ /* 0x080fe200078408ff */
[----:B------:R-:W-:Y:S01]  /*21e0*/  UMOV UR8, UR10 ;  /* 0x0000000a00087c82 */ /* 0x000fe20008000000 */
[-C--:B------:R-:W-:Y:S01]  /*21f0*/  LEA R144, P3, R10, R135.reuse, 0x1 ;  /* 0x000000870a907211 */ /* 0x080fe200078608ff */
[----:B------:R-:W-:Y:S01]  /*2200*/  UMOV UR9, UR11 ;  /* 0x0000000b00097c82 */ /* 0x000fe20008000000 */
[----:B------:R-:W-:-:S02]  /*2210*/  LEA R134, P5, R2, R135, 0x1 ;  /* 0x0000008702867211 */ /* 0x000fc400078a08ff */
[----:B------:R-:W-:Y:S02]  /*2220*/  CS2R R48, SRZ ;  /* 0x0000000000307805 */ /* 0x000fe4000001ff00 */
[----:B------:R-:W-:Y:S02]  /*2230*/  LEA R19, R25, R18, 0x2 ;  /* 0x0000001219137211 */ /* 0x000fe400078e10ff */
[----:B------:R-:W-:Y:S02]  /*2240*/  CS2R R50, SRZ ;  /* 0x0000000000327805 */ /* 0x000fe4000001ff00 */
[-C--:B------:R-:W-:Y:S02]  /*2250*/  LEA.HI.X.SX32 R147, R6, R21.reuse, 0x1, P2 ;  /* 0x0000001506937211 */ /* 0x080fe400010f0eff */
[----:B------:R-:W-:Y:S02]  /*2260*/  CS2R R52, SRZ ;  /* 0x0000000000347805 */ /* 0x000fe4000001ff00 */
[----:B------:R-:W-:-:S02]  /*2270*/  LEA.HI.X.SX32 R145, R10, R21, 0x1, P3 ;  /* 0x000000150a917211 */ /* 0x000fc400018f0eff */
[----:B------:R-:W-:Y:S02]  /*2280*/  CS2R R54, SRZ ;  /* 0x0000000000367805 */ /* 0x000fe4000001ff00 */
[-C--:B------:R-:W-:Y:S01]  /*2290*/  LEA R140, P2, R4, R135.reuse, 0x1 ;  /* 0x00000087048c7211 */ /* 0x080fe200078408ff */
[----:B------:R-:W-:Y:S01]  /*22a0*/  UMOV UR10, UR13 ;  /* 0x0000000d000a7c82 */ /* 0x000fe20008000000 */
[-C--:B------:R-:W-:Y:S01]  /*22b0*/  LEA R138, P3, R8, R135.reuse, 0x1 ;  /* 0x00000087088a7211 */ /* 0x080fe200078608ff */
[----:B------:R-:W-:Y:S01]  /*22c0*/  UIADD3.64 UR24, UR8, 0x80, URZ ;  /* 0x0000008008187897 */ /* 0x000fe2000fffe03f */
[----:B------:R-:W-:Y:S01]  /*22d0*/  LEA R136, P4, R12, R135, 0x1 ;  /* 0x000000870c887211 */ /* 0x000fe200078808ff */
[----:B------:R-:W-:Y:S01]  /*22e0*/  UIADD3.64 UR20, UR8, 0x100, URZ ;  /* 0x0000010008147897 */ /* 0x000fe2000fffe03f */
[----:B------:R-:W-:Y:S01]  /*22f0*/  LEA.HI.X.SX32 R135, R2, R21, 0x1, P5 ;  /* 0x0000001502877211 */ /* 0x000fe200028f0eff */
[----:B------:R-:W-:Y:S01]  /*2300*/  UIADD3.64 UR28, UR8, 0x180, URZ ;  /* 0x00000180081c7897 */ /* 0x000fe2000fffe03f */
[C---:B------:R-:W-:Y:S01]  /*2310*/  LEA R2, R25.reuse, R19, 0x2 ;  /* 0x0000001319027211 */ /* 0x040fe200078e10ff */
[----:B------:R-:W-:Y:S01]  /*2320*/  UIADD3.64 UR32, UR8, 0x200, URZ ;  /* 0x0000020008207897 */ /* 0x000fe2000fffe03f */
[-C--:B------:R-:W-:Y:S01]  /*2330*/  LEA.HI.X.SX32 R141, R4, R21.reuse, 0x1, P2 ;  /* 0x00000015048d7211 */ /* 0x080fe200010f0eff */
[----:B------:R-:W-:Y:S01]  /*2340*/  UIADD3.64 UR36, UR8, 0x280, URZ ;  /* 0x0000028008247897 */ /* 0x000fe2000fffe03f */
[C---:B------:R-:W-:Y:S01]  /*2350*/  LEA R4, R25.reuse, R2, 0x2 ;  /* 0x0000000219047211 */ /* 0x040fe200078e10ff */
[----:B------:R-:W-:Y:S01]  /*2360*/  UIADD3.64 UR40, UR8, 0x300, URZ ;  /* 0x0000030008287897 */ /* 0x000fe2000fffe03f */
[----:B------:R-:W-:Y:S01]  /*2370*/  IADD3.X R26, R16, UR5, R7, P0, P1 ;  /* 0x00000005101a7c10 */ /* 0x000fe200087e2407 */
[----:B------:R-:W-:Y:S01]  /*2380*/  UMOV UR5, URZ ;  /* 0x0000003f00057c82 */ /* 0x000fe20008000000 */
[----:B------:R-:W-:Y:S01]  /*2390*/  LEA R6, R25, R4, 0x2 ;  /* 0x0000000419067211 */ /* 0x000fe200078e10ff */
[----:B------:R-:W-:Y:S01]  /*23a0*/  UIADD3.X UR5, UR5, 0x40000040, URZ, UP1, !UPT ;  /* 0x4000004005057890 */ /* 0x000fe20008ffe43f */
[-C--:B------:R-:W-:Y:S01]  /*23b0*/  LEA R130, P1, R9, R24.reuse, 0x1 ;  /* 0x0000001809827211 */ /* 0x080fe200078208ff */
[----:B------:R-:W-:Y:S01]  /*23c0*/  ULDC UR46, c[0x0][0x238] ;  /* 0x00008e00002e7ab9 */ /* 0x000fe20000000800 */
[----:B------:R-:W-:Y:S01]  /*23d0*/  LEA R128, P2, R13, R24, 0x1 ;  /* 0x000000180d807211 */ /* 0x000fe200078408ff */
[----:B------:R-:W-:Y:S01]  /*23e0*/  IMAD R7, R25, 0x4, R6 ;  /* 0x0000000419077824 */ /* 0x000fe200078e0206 */
[----:B------:R-:W-:Y:S01]  /*23f0*/  LEA.HI.X.SX32 R131, R9, R26, 0x1, P1 ;  /* 0x0000001a09837211 */ /* 0x000fe200008f0eff */
[----:B------:R-:W-:Y:S01]  /*2400*/  UMOV UR14, UR6 ;  /* 0x00000006000e7c82 */ /* 0x000fe20008000000 */
[-C--:B------:R-:W-:Y:S01]  /*2410*/  LEA R124, P1, R17, R24.reuse, 0x1 ;  /* 0x00000018117c7211 */ /* 0x080fe200078208ff */
[----:B------:R-:W-:Y:S01]  /*2420*/  UMOV UR11, UR5 ;  /* 0x00000005000b7c82 */ /* 0x000fe20008000000 */
[----:B------:R-:W-:Y:S01]  /*2430*/  LEA.HI.X.SX32 R139, R8, R21, 0x1, P3 ;  /* 0x00000015088b7211 */ /* 0x000fe200018f0eff */
[----:B------:R-:W-:Y:S01]  /*2440*/  UIADD3.64 UR26, UR10, 0x2, URZ ;  /* 0x000000020a1a7897 */ /* 0x000fe2000fffe03f */
[----:B------:R-:W-:Y:S01]  /*2450*/  LEA R8, R25, R7, 0x2 ;  /* 0x0000000719087211 */ /* 0x000fe200078e10ff */
[----:B------:R-:W-:Y:S01]  /*2460*/  UIADD3.64 UR22, UR10, 0x4, URZ ;  /* 0x000000040a167897 */ /* 0x000fe2000fffe03f */
[----:B------:R-:W-:Y:S01]  /*2470*/  LEA R132, P0, R11, R24, 0x1 ;  /* 0x000000180b847211 */ /* 0x000fe200078008ff */
[----:B------:R-:W-:Y:S01]  /*2480*/  UMOV UR15, 0x40000040 ;  /* 0x40000040000f7882 */ /* 0x000fe20000000000 */
[-C--:B------:R-:W-:Y:S01]  /*2490*/  LEA.HI.X.SX32 R129, R13, R26.reuse, 0x1, P2 ;  /* 0x0000001a0d817211 */ /* 0x080fe200010f0eff */
[----:B------:R-:W-:Y:S01]  /*24a0*/  UMOV UR7, 0x80000020 ;  /* 0x8000002000077882 */ /* 0x000fe20000000000 */
[----:B------:R-:W-:-:S02]  /*24b0*/  LEA.HI.X.SX32 R125, R17, R26, 0x1, P1 ;  /* 0x0000001a117d7211 */ /* 0x000fc400008f0eff */
[-C--:B------:R-:W-:Y:S02]  /*24c0*/  LEA R122, P2, R18, R24.reuse, 0x1 ;  /* 0x00000018127a7211 */ /* 0x080fe400078408ff */
[----:B------:R-:W-:Y:S02]  /*24d0*/  LEA R22, P1, R2, R24, 0x1 ;  /* 0x0000001802167211 */ /* 0x000fe400078208ff */
[----:B------:R-:W-:Y:S02]  /*24e0*/  LEA R9, R25, R8, 0x2 ;  /* 0x0000000819097211 */ /* 0x000fe400078e10ff */
[----:B------:R-:W-:Y:S02]  /*24f0*/  LEA.HI.X.SX32 R133, R11, R26, 0x1, P0 ;  /* 0x0000001a0b857211 */ /* 0x000fe400000f0eff */
[----:B------:R-:W-:Y:S02]  /*2500*/  LEA R126, P0, R15, R24, 0x1 ;  /* 0x000000180f7e7211 */ /* 0x000fe400078008ff */
[----:B------:R-:W-:-:S02]  /*2510*/  LEA.HI.X.SX32 R123, R18, R26, 0x1, P2 ;  /* 0x0000001a127b7211 */ /* 0x000fc400010f0eff */
[----:B------:R-:W-:Y:S02]  /*2520*/  LEA.HI.X.SX32 R23, R2, R26, 0x1, P1 ;  /* 0x0000001a02177211 */ /* 0x000fe400008f0eff */
[----:B------:R-:W-:Y:S02]  /*2530*/  LEA R20, P2, R4, R24, 0x1 ;  /* 0x0000001804147211 */ /* 0x000fe400078408ff */
[----:B------:R-:W-:Y:S02]  /*2540*/  LEA R2, R25, R9, 0x2 ;  /* 0x0000000919027211 */ /* 0x000fe400078e10ff */
[----:B------:R-:W-:Y:S02]  /*2550*/  LEA.HI.X.SX32 R127, R15, R26, 0x1, P0 ;  /* 0x0000001a0f7f7211 */ /* 0x000fe400000f0eff */
[----:B------:R-:W-:Y:S02]  /*2560*/  LEA.HI.X.SX32 R137, R12, R21, 0x1, P4 ;  /* 0x000000150c897211 */ /* 0x000fe400020f0eff */
[----:B------:R-:W-:-:S02]  /*2570*/  LEA R120, P0, R19, R24, 0x1 ;  /* 0x0000001813787211 */ /* 0x000fc400078008ff */
[----:B------:R-:W-:Y:S01]  /*2580*/  LEA.HI.X.SX32 R21, R4, R26, 0x1, P2 ;  /* 0x0000001a04157211 */ /* 0x000fe200010f0eff */
[----:B------:R-:W-:Y:S01]  /*2590*/  IMAD R4, R25, 0x4, R2 ;  /* 0x0000000419047824 */ /* 0x000fe200078e0202 */
[----:B------:R-:W-:Y:S02]  /*25a0*/  LEA R16, P1, R7, R24, 0x1 ;  /* 0x0000001807107211 */ /* 0x000fe400078208ff */
[----:B------:R-:W-:Y:S02]  /*25b0*/  LEA.HI.X.SX32 R121, R19, R26, 0x1, P0 ;  /* 0x0000001a13797211 */ /* 0x000fe400000f0eff */
[-C--:B------:R-:W-:Y:S02]  /*25c0*/  LEA R18, P0, R6, R24.reuse, 0x1 ;  /* 0x0000001806127211 */ /* 0x080fe400078008ff */
[----:B------:R-:W-:Y:S02]  /*25d0*/  LEA R14, P2, R8, R24, 0x1 ;  /* 0x00000018080e7211 */ /* 0x000fe400078408ff */
[----:B------:R-:W-:-:S02]  /*25e0*/  LEA.HI.X.SX32 R17, R7, R26, 0x1, P1 ;  /* 0x0000001a07117211 */ /* 0x000fc400008f0eff */
[----:B------:R-:W-:Y:S02]  /*25f0*/  LEA R7, R25, R4, 0x2 ;  /* 0x0000000419077211 */ /* 0x000fe400078e10ff */
[-C--:B------:R-:W-:Y:S02]  /*2600*/  LEA.HI.X.SX32 R19, R6, R26.reuse, 0x1, P0 ;  /* 0x0000001a06137211 */ /* 0x080fe400000f0eff */
[----:B------:R-:W-:Y:S02]  /*2610*/  LEA.HI.X.SX32 R15, R8, R26, 0x1, P2 ;  /* 0x0000001a080f7211 */ /* 0x000fe400010f0eff */
[-C--:B------:R-:W-:Y:S02]  /*2620*/  LEA R12, P0, R9, R24.reuse, 0x1 ;  /* 0x00000018090c7211 */ /* 0x080fe400078008ff */
[-C--:B------:R-:W-:Y:S02]  /*2630*/  LEA R10, P1, R2, R24.reuse, 0x1 ;  /* 0x00000018020a7211 */ /* 0x080fe400078208ff */
[----:B------:R-:W-:-:S02]  /*2640*/  LEA R8, P2, R4, R24, 0x1 ;  /* 0x0000001804087211 */ /* 0x000fc400078408ff */
[----:B------:R-:W-:Y:S02]  /*2650*/  LEA R6, P3, R7, R24, 0x1 ;  /* 0x0000001807067211 */ /* 0x000fe400078608ff */
[----:B------:R-:W-:Y:S02]  /*2660*/  CS2R R24, SRZ ;  /* 0x0000000000187805 */ /* 0x000fe4000001ff00 */
[-C--:B------:R-:W-:Y:S02]  /*2670*/  LEA.HI.X.SX32 R13, R9, R26.reuse, 0x1, P0 ;  /* 0x0000001a090d7211 */ /* 0x080fe400000f0eff */
[-C--:B------:R-:W-:Y:S02]  /*2680*/  LEA.HI.X.SX32 R11, R2, R26.reuse, 0x1, P1 ;  /* 0x0000001a020b7211 */ /* 0x080fe400008f0eff */
[-C--:B------:R-:W-:Y:S02]  /*2690*/  LEA.HI.X.SX32 R9, R4, R26.reuse, 0x1, P2 ;  /* 0x0000001a04097211 */ /* 0x080fe400010f0eff */
[----:B------:R-:W-:-:S02]  /*26a0*/  LEA.HI.X.SX32 R7, R7, R26, 0x1, P3 ;  /* 0x0000001a07077211 */ /* 0x000fc400018f0eff */
[----:B------:R-:W-:Y:S02]  /*26b0*/  CS2R R26, SRZ ;  /* 0x00000000001a7805 */ /* 0x000fe4000001ff00 */
[----:B------:R-:W-:Y:S02]  /*26c0*/  MOV R172, 0x3f800000 ;  /* 0x3f80000000ac7802 */ /* 0x000fe40000000f00 */
[----:B------:R-:W-:Y:S02]  /*26d0*/  MOV R182, 0xff800000 ;  /* 0xff80000000b67802 */ /* 0x000fe40000000f00 */
[----:B------:R-:W-:Y:S02]  /*26e0*/  MOV R180, 0xff800000 ;  /* 0xff80000000b47802 */ /* 0x000fe40000000f00 */
[----:B------:R-:W-:Y:S02]  /*26f0*/  MOV R175, 0xff800000 ;  /* 0xff80000000af7802 */ /* 0x000fe40000000f00 */
[----:B------:R-:W-:-:S02]  /*2700*/  LOP3.LUT R179, R173, 0x20, RZ, 0x3c, !PT ;  /* 0x00000020adb37812 */ /* 0x000fc400078e3cff */
[C---:B------:R-:W-:Y:S02]  /*2710*/  LOP3.LUT R178, R173.reuse, 0x40, RZ, 0x3c, !PT ;  /* 0x00000040adb27812 */ /* 0x040fe400078e3cff */
[----:B------:R-:W-:-:S07]  /*2720*/  LOP3.LUT R176, R173, 0x60, RZ, 0x3c, !PT ;  /* 0x00000060adb07812 */ /* 0x000fce00078e3cff */
.L_x_1:
[----:B------:R-:W-:-:S04]  /*2730*/  IMAD.WIDE R94, R177, 0x2, R156 ;  /* 0x00000002b15e7825 */ /* 0x000fc800078e029c */
[C---:B------:R-:W-:Y:S01]  /*2740*/  IMAD.WIDE R88, R177.reuse, 0x2, R164 ;  /* 0x00000002b1587825 */ /* 0x040fe200078e02a4 */
[----:B------:R0:W2:Y:S03]  /*2750*/  LDG.E.U16 R110, desc[UR44][R94.64] ;  /* 0x0000002c5e6e7981 */ /* 0x0000a6000c1e1500 */
[C---:B------:R-:W-:Y:S01]  /*2760*/  IMAD.WIDE R90, R177.reuse, 0x2, R162 ;  /* 0x00000002b15a7825 */ /* 0x040fe200078e02a2 */
[----:B------:R1:W3:Y:S03]  /*2770*/  LDG.E.U16 R2, desc[UR44][R88.64] ;  /* 0x0000002c58027981 */ /* 0x0002e6000c1e1500 */
[C---:B------:R-:W-:Y:S01]  /*2780*/  IMAD.WIDE R92, R177.reuse, 0x2, R160 ;  /* 0x00000002b15c7825 */ /* 0x040fe200078e02a0 */
[----:B------:R4:W5:Y:S03]  /*2790*/  LDG.E.U16 R4, desc[UR44][R90.64] ;  /* 0x0000002c5a047981 */ /* 0x000966000c1e1500 */
[C---:B------:R-:W-:Y:S01]  /*27a0*/  IMAD.WIDE R96, R177.reuse, 0x2, R154 ;  /* 0x00000002b1607825 */ /* 0x040fe200078e029a */
[----:B------:R4:W5:Y:S03]  /*27b0*/  LDG.E.U16 R111, desc[UR44][R92.64] ;  /* 0x0000002c5c6f7981 */ /* 0x000966000c1e1500 */
[C---:B------:R-:W-:Y:S01]  /*27c0*/  IMAD.WIDE R100, R177.reuse, 0x2, R148 ;  /* 0x00000002b1647825 */ /* 0x040fe200078e0294 */
[----:B------:R4:W5:Y:S03]  /*27d0*/  LDG.E.U16 R112, desc[UR44][R96.64] ;  /* 0x0000002c60707981 */ /* 0x000966000c1e1500 */
[----:B------:R-:W-:-:S02]  /*27e0*/  IMAD.WIDE R106, R177, 0x2, R140 ;  /* 0x00000002b16a7825 */ /* 0x000fc400078e028c */
[----:B------:R-:W5:Y:S02]  /*27f0*/  LDG.E.U16 R100, desc[UR44][R100.64] ;  /* 0x0000002c64647981 */ /* 0x000f64000c1e1500 */
[C---:B------:R-:W-:Y:S02]  /*2800*/  IMAD.WIDE R102, R177.reuse, 0x2, R146 ;  /* 0x00000002b1667825 */ /* 0x040fe400078e0292 */
[----:B------:R-:W5:Y:S02]  /*2810*/  LDG.E.U16 R106, desc[UR44][R106.64] ;  /* 0x0000002c6a6a7981 */ /* 0x000f64000c1e1500 */
[C---:B------:R-:W-:Y:S02]  /*2820*/  IMAD.WIDE R108, R177.reuse, 0x2, R138 ;  /* 0x00000002b16c7825 */ /* 0x040fe400078e028a */
[----:B------:R-:W5:Y:S02]  /*2830*/  LDG.E.U16 R102, desc[UR44][R102.64] ;  /* 0x0000002c66667981 */ /* 0x000f64000c1e1500 */
[----:B------:R-:W-:-:S02]  /*2840*/  IMAD.WIDE R98, R177, 0x2, R152 ;  /* 0x00000002b1627825 */ /* 0x000fc400078e0298 */
[----:B------:R-:W5:Y:S02]  /*2850*/  LDG.E.U16 R108, desc[UR44][R108.64] ;  /* 0x0000002c6c6c7981 */ /* 0x000f64000c1e1500 */
[C---:B------:R-:W-:Y:S02]  /*2860*/  IMAD.WIDE R104, R177.reuse, 0x2, R144 ;  /* 0x00000002b1687825 */ /* 0x040fe400078e0290 */
[----:B------:R-:W5:Y:S02]  /*2870*/  LDG.E.U16 R187, desc[UR44][R98.64] ;  /* 0x0000002c62bb7981 */ /* 0x000f64000c1e1500 */
[C---:B0-----:R-:W-:Y:S02]  /*2880*/  IMAD.WIDE R94, R177.reuse, 0x2, R136 ;  /* 0x00000002b15e7825 */ /* 0x041fe400078e0288 */
[----:B------:R-:W5:Y:S02]  /*2890*/  LDG.E.U16 R191, desc[UR44][R104.64] ;  /* 0x0000002c68bf7981 */ /* 0x000f64000c1e1500 */
[----:B-1----:R-:W-:-:S02]  /*28a0*/  IMAD.WIDE R88, R177, 0x2, R158 ;  /* 0x00000002b1587825 */ /* 0x002fc400078e029e */
[----:B------:R-:W5:Y:S02]  /*28b0*/  LDG.E.U16 R195, desc[UR44][R94.64] ;  /* 0x0000002c5ec37981 */ /* 0x000f64000c1e1500 */
[C---:B----4-:R-:W-:Y:S02]  /*28c0*/  IMAD.WIDE R90, R177.reuse, 0x2, R150 ;  /* 0x00000002b15a7825 */ /* 0x050fe400078e0296 */
[----:B------:R-:W4:Y:S02]  /*28d0*/  LDG.E.U16 R185, desc[UR44][R88.64] ;  /* 0x0000002c58b97981 */ /* 0x000f24000c1e1500 */
[C---:B------:R-:W-:Y:S02]  /*28e0*/  IMAD.WIDE R92, R177.reuse, 0x2, R142 ;  /* 0x00000002b15c7825 */ /* 0x040fe400078e028e */
[----:B------:R-:W4:Y:S02]  /*28f0*/  LDG.E.U16 R189, desc[UR44][R90.64] ;  /* 0x0000002c5abd7981 */ /* 0x000f24000c1e1500 */
[----:B------:R-:W-:-:S02]  /*2900*/  IMAD.WIDE R96, R177, 0x2, R134 ;  /* 0x00000002b1607825 */ /* 0x000fc400078e0286 */
[----:B------:R-:W4:Y:S04]  /*2910*/  LDG.E.U16 R193, desc[UR44][R92.64] ;  /* 0x0000002c5cc17981 */ /* 0x000f28000c1e1500 */
[----:B------:R-:W4:Y:S01]  /*2920*/  LDG.E.U16 R197, desc[UR44][R96.64] ;  /* 0x0000002c60c57981 */ /* 0x000f22000c1e1500 */
[----:B------:R-:W-:Y:S06]  /*2930*/  BAR.SYNC.DEFER_BLOCKING 0x0 ;  /* 0x0000000000007b1d */ /* 0x000fec0000010000 */
[----:B------:R-:W-:Y:S01]  /*2940*/  UMOV UR13, 0x40000040 ;  /* 0x40000040000d7882 */ /* 0x000fe20000000000 */
[----:B--2---:R-:W-:Y:S04]  /*2950*/  STS.U16 [R173+UR17+0x4400], R110 ;  /* 0x0044006ead007988 */ /* 0x004fe80008000411 */
[----:B---3--:R-:W-:Y:S04]  /*2960*/  STS.U16 [R173+UR17+0x4000], R2 ;  /* 0x00400002ad007988 */ /* 0x008fe80008000411 */
[----:B-----5:R-:W-:Y:S04]  /*2970*/  STS.U16 [R173+UR17+0x4800], R100 ;  /* 0x00480064ad007988 */ /* 0x020fe80008000411 */
        /* <DEDUP_REMOVED lines=8> */
[----:B------:R1:W-:Y:S04]  /*2a00*/  STS.U16 [R178+UR17+0x4e00], R195 ;  /* 0x004e00c3b2007988 */ /* 0x0003e80008000411 */
[----:B----4-:R2:W-:Y:S04]  /*2a10*/  STS.U16 [R176+UR17+0x4300], R185 ;  /* 0x004300b9b0007988 */ /* 0x0105e80008000411 */
[----:B------:R3:W-:Y:S04]  /*2a20*/  STS.U16 [R176+UR17+0x4700], R189 ;  /* 0x004700bdb0007988 */ /* 0x0007e80008000411 */
[----:B------:R-:W-:Y:S04]  /*2a30*/  STS.U16 [R176+UR17+0x4b00], R193 ;  /* 0x004b00c1b0007988 */ /* 0x000fe80008000411 */
[----:B------:R-:W-:Y:S01]  /*2a40*/  STS.U16 [R176+UR17+0x4f00], R197 ;  /* 0x004f00c5b0007988 */ /* 0x000fe20008000411 */
[----:B------:R4:W-:Y:S06]  /*2a50*/  MEMBAR.ALL.CTA ;  /* 0x0000000000007992 */ /* 0x0009ec0000008000 */
[----:B----4-:R-:W4:Y:S02]  /*2a60*/  FENCE.VIEW.ASYNC.S ;  /* 0x00000000000073c6 */ /* 0x010f240000000000 */
[----:B----4-:R-:W-:Y:S06]  /*2a70*/  BAR.SYNC.DEFER_BLOCKING 0x0 ;  /* 0x0000000000007b1d */ /* 0x010fec0000010000 */
[----:B0-----:R-:W-:-:S06]  /*2a80*/  WARPGROUP.ARRIVE ;  /* 0x00000000000079c5 */ /* 0x001fcc0000000000 */
[----:B------:R-:W-:Y:S04]  /*2a90*/  HGMMA.64x32x16.F32.BF16 R104, gdesc[UR12].tnspA, RZ, !UPT ;  /* 0x206000000c6879f0 */ /* 0x000fe8000c7018ff */
[----:B------:R-:W-:Y:S01]  /*2aa0*/  HGMMA.64x32x16.F32.BF16 R104, gdesc[UR8].tnspA, R104 ;  /* 0x20600000086879f0 */ /* 0x000fe20008701868 */
[----:B------:R-:W-:-:S03]  /*2ab0*/  UMOV UR30, UR14 ;  /* 0x0000000e001e7c82 */ /* 0x000fc60008000000 */
[----:B------:R-:W-:Y:S01]  /*2ac0*/  HGMMA.64x32x16.F32.BF16 R104, gdesc[UR24].tnspA, R104 ;  /* 0x20600000186879f0 */ /* 0x000fe20008701868 */
[----:B------:R-:W-:-:S03]  /*2ad0*/  UMOV UR31, UR15 ;  /* 0x0000000f001f7c82 */ /* 0x000fc60008000000 */
[----:B------:R-:W-:Y:S04]  /*2ae0*/  HGMMA.64x32x16.F32.BF16 R104, gdesc[UR20].tnspA, R104 ;  /* 0x20600000146879f0 */ /* 0x000fe80008701868 */
[----:B------:R-:W-:Y:S01]  /*2af0*/  HGMMA.64x32x16.F32.BF16 R88, gdesc[UR28].tnspA, RZ, !UPT ;  /* 0x206000001c5879f0 */ /* 0x000fe2000c7018ff */
[----:B------:R-:W-:Y:S01]  /*2b00*/  UMOV UR34, UR10 ;  /* 0x0000000a00227c82 */ /* 0x000fe20008000000 */
[----:B------:R-:W-:Y:S02]  /*2b10*/  UMOV UR35, UR11 ;  /* 0x0000000b00237c82 */ /* 0x000fe40008000000 */
[----:B------:R-:W-:Y:S01]  /*2b20*/  HGMMA.64x32x16.F32.BF16 R88, gdesc[UR32].tnspA, R88 ;  /* 0x20600000205879f0 */ /* 0x000fe20008701858 */
[----:B------:R-:W-:Y:S01]  /*2b30*/  UMOV UR38, UR26 ;  /* 0x0000001a00267c82 */ /* 0x000fe20008000000 */
[----:B------:R-:W-:-:S02]  /*2b40*/  UMOV UR39, UR27 ;  /* 0x0000001b00277c82 */ /* 0x000fc40008000000 */
[----:B------:R-:W-:Y:S01]  /*2b50*/  HGMMA.64x32x16.F32.BF16 R88, gdesc[UR36].tnspA, R88 ;  /* 0x20600000245879f0 */ /* 0x000fe20008701858 */
[----:B------:R-:W-:Y:S01]  /*2b60*/  UMOV UR42, UR22 ;  /* 0x00000016002a7c82 */ /* 0x000fe20008000000 */
[----:B------:R-:W-:Y:S02]  /*2b70*/  UMOV UR43, UR23 ;  /* 0x00000017002b7c82 */ /* 0x000fe40008000000 */
[----:B------:R-:W-:Y:S01]  /*2b80*/  HGMMA.64x32x16.F32.BF16 R88, gdesc[UR40].tnspA, R88, gsb0 ;  /* 0x20600000285879f0 */ /* 0x000fe20008001858 */
[----:B-1----:R-:W-:-:S04]  /*2b90*/  IMAD.WIDE R194, R181, 0x2, R130 ;  /* 0x00000002b5c27825 */ /* 0x002fc800078e0282 */
[C---:B--2---:R-:W-:Y:S01]  /*2ba0*/  IMAD.WIDE R184, R181.reuse, 0x2, R128 ;  /* 0x00000002b5b87825 */ /* 0x044fe200078e0280 */
[----:B------:R0:W2:Y:S03]  /*2bb0*/  LDG.E.U16 R4, desc[UR44][R194.64] ;  /* 0x0000002cc2047981 */ /* 0x0000a6000c1e1500 */
[C---:B------:R-:W-:Y:S02]  /*2bc0*/  IMAD.WIDE R186, R181.reuse, 0x2, R126 ;  /* 0x00000002b5ba7825 */ /* 0x040fe400078e027e */
[----:B------:R1:W4:Y:S02]  /*2bd0*/  LDG.E.U16 R184, desc[UR44][R184.64] ;  /* 0x0000002cb8b87981 */ /* 0x000324000c1e1500 */
[C---:B------:R-:W-:Y:S02]  /*2be0*/  IMAD.WIDE R202, R181.reuse, 0x2, R22 ;  /* 0x00000002b5ca7825 */ /* 0x040fe400078e0216 */
[----:B------:R5:W2:Y:S04]  /*2bf0*/  LDG.E.U16 R186, desc[UR44][R186.64] ;  /* 0x0000002cbaba7981 */ /* 0x000aa8000c1e1500 */
[----:B------:R5:W2:Y:S01]  /*2c00*/  LDG.E.U16 R194, desc[UR44][R202.64] ;  /* 0x0000002ccac27981 */ /* 0x000aa2000c1e1500 */
[----:B---3--:R-:W-:-:S06]  /*2c10*/  IMAD.WIDE R188, R181, 0x2, R124 ;  /* 0x00000002b5bc7825 */ /* 0x008fcc00078e027c */
[----:B------:R3:W2:Y:S01]  /*2c20*/  LDG.E.U16 R188, desc[UR44][R188.64] ;  /* 0x0000002cbcbc7981 */ /* 0x0006a2000c1e1500 */
[----:B------:R-:W-:Y:S02]  /*2c30*/  WARPGROUP.DEPBAR.LE gsb0, 0x0 ;  /* 0x00008000000079c5 */ /* 0x000fe40000010000 */
[----:B------:R-:W-:Y:S01]  /*2c40*/  FMUL R198, R104, UR46 ;  /* 0x0000002e68c67c20 */ /* 0x000fe20008400000 */
[----:B------:R-:W-:Y:S01]  /*2c50*/  FMUL R199, R105, UR46 ;  /* 0x0000002e69c77c20 */ /* 0x000fe20008400000 */
[----:B0-----:R-:W-:Y:S01]  /*2c60*/  FMUL R195, R108, UR46 ;  /* 0x0000002e6cc37c20 */ /* 0x001fe20008400000 */
[----:B-1----:R-:W-:-:S03]  /*2c70*/  FMUL R185, R109, UR46 ;  /* 0x0000002e6db97c20 */ /* 0x002fc60008400000 */
[----:B------:R-:W-:Y:S01]  /*2c80*/  FMNMX R198, R198, R199, !PT ;  /* 0x000000c7c6c67209 */ /* 0x000fe20007800000 */
[----:B-----5:R-:W-:-:S03]  /*2c90*/  FMUL R187, R112, UR46 ;  /* 0x0000002e70bb7c20 */ /* 0x020fc60008400000 */
[----:B------:R-:W-:-:S04]  /*2ca0*/  FMNMX R206, R195, R198, !PT ;  /* 0x000000c6c3ce7209 */ /* 0x000fc80007800000 */
[----:B------:R-:W-:Y:S01]  /*2cb0*/  FMNMX R206, R185, R206, !PT ;  /* 0x000000ceb9ce7209 */ /* 0x000fe20007800000 */
[----:B------:R-:W-:-:S03]  /*2cc0*/  FMUL R185, R113, UR46 ;  /* 0x0000002e71b97c20 */ /* 0x000fc60008400000 */
[----:B------:R-:W-:Y:S01]  /*2cd0*/  FMNMX R202, R187, R206, !PT ;  /* 0x000000cebbca7209 */ /* 0x000fe20007800000 */
[----:B------:R-:W-:-:S03]  /*2ce0*/  FMUL R187, R116, UR46 ;  /* 0x0000002e74bb7c20 */ /* 0x000fc60008400000 */
[----:B------:R-:W-:Y:S01]  /*2cf0*/  FMNMX R202, R185, R202, !PT ;  /* 0x000000cab9ca7209 */ /* 0x000fe20007800000 */
[----:B------:R-:W-:-:S03]  /*2d00*/  FMUL R185, R117, UR46 ;  /* 0x0000002e75b97c20 */ /* 0x000fc60008400000 */
[----:B------:R-:W-:-:S04]  /*2d10*/  FMNMX R202, R187, R202, !PT ;  /* 0x000000cabbca7209 */ /* 0x000fc80007800000 */
[----:B---3--:R-:W-:-:S05]  /*2d20*/  FMNMX R189, R185, R202, !PT ;  /* 0x000000cab9bd7209 */ /* 0x008fca0007800000 */
[----:B------:R-:W0:Y:S01]  /*2d30*/  SHFL.BFLY PT, R202, R189, 0x2, 0x1f ;  /* 0x0c401f00bdca7f89 */ /* 0x000e2200000e0000 */
[----:B------:R-:W-:-:S04]  /*2d40*/  IMAD.WIDE R190, R181, 0x2, R122 ;  /* 0x00000002b5be7825 */ /* 0x000fc800078e027a */
[----:B------:R-:W-:Y:S02]  /*2d50*/  FMUL R185, R106, UR46 ;  /* 0x0000002e6ab97c20 */ /* 0x000fe40008400000 */
[----:B------:R0:W3:Y:S01]  /*2d60*/  LDG.E.U16 R190, desc[UR44][R190.64] ;  /* 0x0000002cbebe7981 */ /* 0x0000e2000c1e1500 */
[----:B------:R-:W-:Y:S01]  /*2d70*/  FMUL R187, R110, UR46 ;  /* 0x0000002e6ebb7c20 */ /* 0x000fe20008400000 */
[----:B0-----:R-:W-:Y:S01]  /*2d80*/  FMNMX R191, R189, R202, !PT ;  /* 0x000000cabdbf7209 */ /* 0x001fe20007800000 */
[----:B------:R-:W-:-:S04]  /*2d90*/  FMUL R202, R107, UR46 ;  /* 0x0000002e6bca7c20 */ /* 0x000fc80008400000 */
[----:B------:R-:W0:Y:S01]  /*2da0*/  SHFL.BFLY PT, R208, R191, 0x1, 0x1f ;  /* 0x0c201f00bfd07f89 */ /* 0x000e2200000e0000 */
[----:B------:R-:W-:Y:S01]  /*2db0*/  FMNMX R202, R185, R202, !PT ;  /* 0x000000cab9ca7209 */ /* 0x000fe20007800000 */
[----:B------:R-:W-:-:S03]  /*2dc0*/  FMUL R185, R111, UR46 ;  /* 0x0000002e6fb97c20 */ /* 0x000fc60008400000 */
[----:B------:R-:W-:Y:S01]  /*2dd0*/  FMNMX R202, R187, R202, !PT ;  /* 0x000000cabbca7209 */ /* 0x000fe20007800000 */
[----:B------:R-:W-:-:S03]  /*2de0*/  FMUL R187, R114, UR46 ;  /* 0x0000002e72bb7c20 */ /* 0x000fc60008400000 */
[----:B------:R-:W-:Y:S01]  /*2df0*/  FMNMX R202, R185, R202, !PT ;  /* 0x000000cab9ca7209 */ /* 0x000fe20007800000 */
[----:B------:R-:W-:-:S03]  /*2e00*/  FMUL R185, R115, UR46 ;  /* 0x0000002e73b97c20 */ /* 0x000fc60008400000 */
[----:B------:R-:W-:Y:S01]  /*2e10*/  FMNMX R202, R187, R202, !PT ;  /* 0x000000cabbca7209 */ /* 0x000fe20007800000 */
[----:B------:R-:W-:-:S03]  /*2e20*/  FMUL R187, R118, UR46 ;  /* 0x0000002e76bb7c20 */ /* 0x000fc60008400000 */
[----:B------:R-:W-:Y:S01]  /*2e30*/  FMNMX R202, R185, R202, !PT ;  /* 0x000000cab9ca7209 */ /* 0x000fe20007800000 */
[----:B------:R-:W-:-:S04]  /*2e40*/  IMAD.WIDE R192, R181, 0x2, R132 ;  /* 0x00000002b5c07825 */ /* 0x000fc800078e0284 */
[----:B------:R-:W-:Y:S01]  /*2e50*/  FMUL R185, R119, UR46 ;  /* 0x0000002e77b97c20 */ /* 0x000fe20008400000 */
[----:B------:R-:W-:Y:S01]  /*2e60*/  FMNMX R202, R187, R202, !PT ;  /* 0x000000cabbca7209 */ /* 0x000fe20007800000 */
[----:B------:R-:W-:Y:S01]  /*2e70*/  IMAD.WIDE R196, R181, 0x2, R20 ;  /* 0x00000002b5c47825 */ /* 0x000fe200078e0214 */
[----:B------:R1:W5:Y:S01]  /*2e80*/  LDG.E.U16 R2, desc[UR44][R192.64] ;  /* 0x0000002cc0027981 */ /* 0x000362000c1e1500 */
[----:B0-----:R-:W-:Y:S02]  /*2e90*/  FMNMX R208, R191, R208, !PT ;  /* 0x000000d0bfd07209 */ /* 0x001fe40007800000 */
[----:B------:R-:W-:Y:S01]  /*2ea0*/  FMNMX R189, R185, R202, !PT ;  /* 0x000000cab9bd7209 */ /* 0x000fe20007800000 */
[C---:B------:R-:W-:Y:S01]  /*2eb0*/  IMAD.WIDE R198, R181.reuse, 0x2, R16 ;  /* 0x00000002b5c67825 */ /* 0x040fe200078e0210 */
[----:B------:R-:W-:Y:S01]  /*2ec0*/  FMNMX R202, R208, R183, !PT ;  /* 0x000000b7d0ca7209 */ /* 0x000fe20007800000 */
[----:B------:R-:W3:Y:S02]  /*2ed0*/  LDG.E.U16 R196, desc[UR44][R196.64] ;  /* 0x0000002cc4c47981 */ /* 0x000ee4000c1e1500 */
[----:B------:R-:W-:-:S02]  /*2ee0*/  IMAD.WIDE R200, R181, 0x2, R12 ;  /* 0x00000002b5c87825 */ /* 0x000fc400078e020c */
[----:B------:R-:W3:Y:S02]  /*2ef0*/  LDG.E.U16 R198, desc[UR44][R198.64] ;  /* 0x0000002cc6c67981 */ /* 0x000ee4000c1e1500 */
[C---:B-1----:R-:W-:Y:S02]  /*2f00*/  IMAD.WIDE R192, R181.reuse, 0x2, R120 ;  /* 0x00000002b5c07825 */ /* 0x042fe400078e0278 */
[----:B------:R-:W3:Y:S02]  /*2f10*/  LDG.E.U16 R200, desc[UR44][R200.64] ;  /* 0x0000002cc8c87981 */ /* 0x000ee4000c1e1500 */
[C---:B------:R-:W-:Y:S02]  /*2f20*/  IMAD.WIDE R204, R181.reuse, 0x2, R8 ;  /* 0x00000002b5cc7825 */ /* 0x040fe400078e0208 */
[----:B------:R0:W3:Y:S02]  /*2f30*/  LDG.E.U16 R192, desc[UR44][R192.64] ;  /* 0x0000002cc0c07981 */ /* 0x0000e4000c1e1500 */
[----:B------:R-:W-:-:S02]  /*2f40*/  IMAD.WIDE R206, R181, 0x2, R18 ;  /* 0x00000002b5ce7825 */ /* 0x000fc400078e0212 */
[----:B------:R-:W3:Y:S02]  /*2f50*/  LDG.E.U16 R204, desc[UR44][R204.64] ;  /* 0x0000002ccccc7981 */ /* 0x000ee4000c1e1500 */
[C---:B------:R-:W-:Y:S02]  /*2f60*/  IMAD.WIDE R210, R181.reuse, 0x2, R14 ;  /* 0x00000002b5d27825 */ /* 0x040fe400078e020e */
[----:B------:R-:W3:Y:S02]  /*2f70*/  LDG.E.U16 R206, desc[UR44][R206.64] ;  /* 0x0000002ccece7981 */ /* 0x000ee4000c1e1500 */
[C---:B------:R-:W-:Y:S02]  /*2f80*/  IMAD.WIDE R212, R181.reuse, 0x2, R10 ;  /* 0x00000002b5d47825 */ /* 0x040fe400078e020a */
[----:B------:R-:W3:Y:S02]  /*2f90*/  LDG.E.U16 R210, desc[UR44][R210.64] ;  /* 0x0000002cd2d27981 */ /* 0x000ee4000c1e1500 */
[----:B------:R-:W-:-:S02]  /*2fa0*/  IMAD.WIDE R208, R181, 0x2, R6 ;  /* 0x00000002b5d07825 */ /* 0x000fc400078e0206 */
[----:B------:R-:W3:Y:S04]  /*2fb0*/  LDG.E.U16 R212, desc[UR44][R212.64] ;  /* 0x0000002cd4d47981 */ /* 0x000ee8000c1e1500 */
[----:B------:R-:W3:Y:S04]  /*2fc0*/  LDG.E.U16 R208, desc[UR44][R208.64] ;  /* 0x0000002cd0d07981 */ /* 0x000ee8000c1e1500 */
[----:B------:R-:W1:Y:S01]  /*2fd0*/  SHFL.BFLY PT, R216, R189, 0x2, 0x1f ;  /* 0x0c401f00bdd87f89 */ /* 0x000e6200000e0000 */
[----:B------:R-:W-:Y:S01]  /*2fe0*/  FMUL R185, R88, UR46 ;  /* 0x0000002e58b97c20 */ /* 0x000fe20008400000 */
[----:B------:R-:W-:Y:S01]  /*2ff0*/  FMUL R214, R89, UR46 ;  /* 0x0000002e59d67c20 */ /* 0x000fe20008400000 */
[----:B------:R-:W-:Y:S01]  /*3000*/  FMUL R187, R92, UR46 ;  /* 0x0000002e5cbb7c20 */ /* 0x000fe20008400000 */
[----:B------:R-:W-:Y:S01]  /*3010*/  FFMA R117, R117, UR46, -R202 ;  /* 0x0000002e75757c23 */ /* 0x000fe200080008ca */
[----:B------:R-:W-:Y:S02]  /*3020*/  BAR.SYNC.DEFER_BLOCKING 0x0 ;  /* 0x0000000000007b1d */ /* 0x000fe40000010000 */
[----:B------:R-:W-:Y:S01]  /*3030*/  FMNMX R214, R185, R214, !PT ;  /* 0x000000d6b9d67209 */ /* 0x000fe20007800000 */
[----:B------:R-:W-:-:S03]  /*3040*/  FMUL R185, R93, UR46 ;  /* 0x0000002e5db97c20 */ /* 0x000fc60008400000 */
[----:B------:R-:W-:Y:S01]  /*3050*/  FMNMX R214, R187, R214, !PT ;  /* 0x000000d6bbd67209 */ /* 0x000fe20007800000 */
[----:B------:R-:W-:-:S03]  /*3060*/  FMUL R187, R96, UR46 ;  /* 0x0000002e60bb7c20 */ /* 0x000fc60008400000 */
[----:B------:R-:W-:Y:S02]  /*3070*/  FMNMX R214, R185, R214, !PT ;  /* 0x000000d6b9d67209 */ /* 0x000fe40007800000 */
[----:B-1----:R-:W-:-:S05]  /*3080*/  FMNMX R216, R189, R216, !PT ;  /* 0x000000d8bdd87209 */ /* 0x002fca0007800000 */
[----:B------:R-:W1:Y:S01]  /*3090*/  SHFL.BFLY PT, R189, R216, 0x1, 0x1f ;  /* 0x0c201f00d8bd7f89 */ /* 0x000e6200000e0000 */
[----:B------:R-:W-:Y:S01]  /*30a0*/  FMUL R185, R97, UR46 ;  /* 0x0000002e61b97c20 */ /* 0x000fe20008400000 */
[----:B------:R-:W-:Y:S01]  /*30b0*/  FMNMX R214, R187, R214, !PT ;  /* 0x000000d6bbd67209 */ /* 0x000fe20007800000 */
[----:B------:R-:W-:-:S03]  /*30c0*/  FMUL R187, R100, UR46 ;  /* 0x0000002e64bb7c20 */ /* 0x000fc60008400000 */
[----:B------:R-:W-:Y:S01]  /*30d0*/  FMNMX R214, R185, R214, !PT ;  /* 0x000000d6b9d67209 */ /* 0x000fe20007800000 */
[----:B------:R-:W-:-:S03]  /*30e0*/  FMUL R185, R101, UR46 ;  /* 0x0000002e65b97c20 */ /* 0x000fc60008400000 */
[----:B------:R-:W-:Y:S01]  /*30f0*/  FMNMX R214, R187, R214, !PT ;  /* 0x000000d6bbd67209 */ /* 0x000fe20007800000 */
[----:B0-----:R-:W-:-:S03]  /*3100*/  FMUL R193, R117, 1.4426950216293334961 ;  /* 0x3fb8aa3b75c17820 */ /* 0x001fc60000400000 */
[----:B------:R-:W-:Y:S02]  /*3110*/  FMNMX R191, R185, R214, !PT ;  /* 0x000000d6b9bf7209 */ /* 0x000fe40007800000 */
[----:B-1----:R-:W-:-:S03]  /*3120*/  FMNMX R117, R216, R189, !PT ;  /* 0x000000bdd8757209 */ /* 0x002fc60007800000 */
[----:B------:R-:W0:Y:S01]  /*3130*/  SHFL.BFLY PT, R216, R191, 0x2, 0x1f ;  /* 0x0c401f00bfd87f89 */ /* 0x000e2200000e0000 */
[----:B------:R-:W-:Y:S01]  /*3140*/  FMUL R187, R90, UR46 ;  /* 0x0000002e5abb7c20 */ /* 0x000fe20008400000 */
[----:B------:R-:W-:Y:S01]  /*3150*/  FMUL R214, R91, UR46 ;  /* 0x0000002e5bd67c20 */ /* 0x000fe20008400000 */
[----:B------:R-:W-:-:S04]  /*3160*/  FMUL R189, R94, UR46 ;  /* 0x0000002e5ebd7c20 */ /* 0x000fc80008400000 */
[----:B------:R-:W-:Y:S01]  /*3170*/  FMNMX R214, R187, R214, !PT ;  /* 0x000000d6bbd67209 */ /* 0x000fe20007800000 */
[----:B------:R-:W-:-:S03]  /*3180*/  FMUL R187, R95, UR46 ;  /* 0x0000002e5fbb7c20 */ /* 0x000fc60008400000 */
[----:B------:R-:W-:Y:S01]  /*3190*/  FMNMX R214, R189, R214, !PT ;  /* 0x000000d6bdd67209 */ /* 0x000fe20007800000 */
[----:B------:R-:W-:-:S03]  /*31a0*/  FMUL R189, R98, UR46 ;  /* 0x0000002e62bd7c20 */ /* 0x000fc60008400000 */
[----:B------:R-:W-:Y:S01]  /*31b0*/  FMNMX R214, R187, R214, !PT ;  /* 0x000000d6bbd67209 */ /* 0x000fe20007800000 */
[----:B------:R-:W-:-:S03]  /*31c0*/  FMUL R187, R99, UR46 ;  /* 0x0000002e63bb7c20 */ /* 0x000fc60008400000 */
[----:B------:R-:W-:Y:S02]  /*31d0*/  FMNMX R214, R189, R214, !PT ;  /* 0x000000d6bdd67209 */ /* 0x000fe40007800000 */
[----:B0-----:R-:W-:Y:S01]  /*31e0*/  FMNMX R216, R191, R216, !PT ;  /* 0x000000d8bfd87209 */ /* 0x001fe20007800000 */
[----:B------:R-:W-:Y:S01]  /*31f0*/  FMUL R189, R102, UR46 ;  /* 0x0000002e66bd7c20 */ /* 0x000fe20008400000 */
[----:B------:R-:W-:-:S03]  /*3200*/  FMNMX R214, R187, R214, !PT ;  /* 0x000000d6bbd67209 */ /* 0x000fc60007800000 */
[----:B------:R-:W0:Y:S01]  /*3210*/  SHFL.BFLY PT, R191, R216, 0x1, 0x1f ;  /* 0x0c201f00d8bf7f89 */ /* 0x000e2200000e0000 */
[----:B------:R-:W-:Y:S01]  /*3220*/  FMUL R187, R103, UR46 ;  /* 0x0000002e67bb7c20 */ /* 0x000fe20008400000 */
[----:B------:R-:W-:Y:S01]  /*3230*/  FMNMX R214, R189, R214, !PT ;  /* 0x000000d6bdd67209 */ /* 0x000fe20007800000 */
[----:B------:R-:W-:-:S03]  /*3240*/  FADD R185, -R202, R183 ;  /* 0x000000b7cab97221 */ /* 0x000fc60000000100 */
[----:B------:R-:W-:Y:S01]  /*3250*/  FMNMX R214, R187, R214, !PT ;  /* 0x000000d6bbd67209 */ /* 0x000fe20007800000 */
[----:B------:R1:W-:Y:S01]  /*3260*/  MUFU.EX2 R183, R193 ;  /* 0x000000c100b77308 */ /* 0x0003e20000000800 */
[----:B------:R-:W-:-:S03]  /*3270*/  FMNMX R117, R117, R182, !PT ;  /* 0x000000b675757209 */ /* 0x000fc60007800000 */
[----:B-1----:R-:W1:Y:S02]  /*3280*/  SHFL.BFLY PT, R193, R214, 0x2, 0x1f ;  /* 0x0c401f00d6c17f89 */ /* 0x002e6400000e0000 */
[----:B------:R-:W-:Y:S01]  /*3290*/  FFMA R187, R119, UR46, -R117 ;  /* 0x0000002e77bb7c23 */ /* 0x000fe20008000875 */
[----:B0-----:R-:W-:-:S04]  /*32a0*/  FMNMX R191, R216, R191, !PT ;  /* 0x000000bfd8bf7209 */ /* 0x001fc80007800000 */
[----:B------:R-:W-:-:S05]  /*32b0*/  FMNMX R119, R191, R180, !PT ;  /* 0x000000b4bf777209 */ /* 0x000fca0007800000 */
[--C-:B------:R-:W-:Y:S01]  /*32c0*/  FFMA R88, R88, UR46, -R119.reuse ;  /* 0x0000002e58587c23 */ /* 0x100fe20008000877 */
[----:B------:R-:W-:-:S03]  /*32d0*/  FFMA R89, R89, UR46, -R119 ;  /* 0x0000002e59597c23 */ /* 0x000fc60008000877 */
[----:B------:R-:W-:Y:S01]  /*32e0*/  FMUL R189, R88, 1.4426950216293334961 ;  /* 0x3fb8aa3b58bd7820 */ /* 0x000fe20000400000 */
[----:B-1----:R-:W-:Y:S01]  /*32f0*/  FMNMX R88, R214, R193, !PT ;  /* 0x000000c1d6587209 */ /* 0x002fe20007800000 */
[----:B------:R-:W-:-:S04]  /*3300*/  FMUL R214, R89, 1.4426950216293334961 ;  /* 0x3fb8aa3b59d67820 */ /* 0x000fc80000400000 */
[----:B------:R-:W0:Y:S04]  /*3310*/  SHFL.BFLY PT, R89, R88, 0x1, 0x1f ;  /* 0x0c201f0058597f89 */ /* 0x000e2800000e0000 */
[----:B----4-:R-:W-:Y:S04]  /*3320*/  STS.U16 [R173+UR17+0x4200], R184 ;  /* 0x004200b8ad007988 */ /* 0x010fe80008000411 */
[----:B--2---:R-:W-:Y:S01]  /*3330*/  STS.U16 [R173+UR17+0x4400], R188 ;  /* 0x004400bcad007988 */ /* 0x004fe20008000411 */
[----:B------:R-:W-:Y:S01]  /*3340*/  FADD R182, -R117, R182 ;  /* 0x000000b675b67221 */ /* 0x000fe20000000100 */
[--C-:B------:R-:W-:Y:S01]  /*3350*/  FFMA R104, R104, UR46, -R202.reuse ;  /* 0x0000002e68687c23 */ /* 0x100fe200080008ca */
[--C-:B------:R-:W-:Y:S01]  /*3360*/  FFMA R105, R105, UR46, -R202.reuse ;  /* 0x0000002e69697c23 */ /* 0x100fe200080008ca */
[--C-:B------:R-:W-:Y:S01]  /*3370*/  FFMA R108, R108, UR46, -R202.reuse ;  /* 0x0000002e6c6c7c23 */ /* 0x100fe200080008ca */
[--C-:B------:R-:W-:Y:S01]  /*3380*/  FFMA R109, R109, UR46, -R202.reuse ;  /* 0x0000002e6d6d7c23 */ /* 0x100fe200080008ca */
[----:B------:R-:W-:Y:S01]  /*3390*/  FFMA R112, R112, UR46, -R202 ;  /* 0x0000002e70707c23 */ /* 0x000fe200080008ca */
[----:B0-----:R-:W-:Y:S01]  /*33a0*/  FMNMX R220, R88, R89, !PT ;  /* 0x0000005958dc7209 */ /* 0x001fe20007800000 */
[----:B------:R-:W-:-:S03]  /*33b0*/  FADD R88, -R119, R180 ;  /* 0x000000b477587221 */ /* 0x000fc60000000100 */
[----:B------:R-:W-:Y:S01]  /*33c0*/  FMNMX R220, R220, R175, !PT ;  /* 0x000000afdcdc7209 */ /* 0x000fe20007800000 */
[----:B------:R-:W-:Y:S01]  /*33d0*/  FMUL R88, R88, 1.4426950216293334961 ;  /* 0x3fb8aa3b58587820 */ /* 0x000fe20000400000 */
[--C-:B------:R-:W-:Y:S01]  /*33e0*/  FFMA R113, R113, UR46, -R202.reuse ;  /* 0x0000002e71717c23 */ /* 0x100fe200080008ca */
[----:B------:R-:W-:Y:S01]  /*33f0*/  FFMA R116, R116, UR46, -R202 ;  /* 0x0000002e74747c23 */ /* 0x000fe200080008ca */
[--C-:B------:R-:W-:Y:S01]  /*3400*/  FFMA R106, R106, UR46, -R117.reuse ;  /* 0x0000002e6a6a7c23 */ /* 0x100fe20008000875 */
[----:B------:R0:W-:Y:S01]  /*3410*/  MUFU.EX2 R197, R88 ;  /* 0x0000005800c57308 */ /* 0x0001e20000000800 */
[--C-:B------:R-:W-:Y:S01]  /*3420*/  FFMA R107, R107, UR46, -R117.reuse ;  /* 0x0000002e6b6b7c23 */ /* 0x100fe20008000875 */
[--C-:B------:R-:W-:Y:S01]  /*3430*/  FFMA R110, R110, UR46, -R117.reuse ;  /* 0x0000002e6e6e7c23 */ /* 0x100fe20008000875 */
[--C-:B------:R-:W-:Y:S01]  /*3440*/  FFMA R111, R111, UR46, -R117.reuse ;  /* 0x0000002e6f6f7c23 */ /* 0x100fe20008000875 */
[--C-:B------:R-:W-:Y:S01]  /*3450*/  FFMA R114, R114, UR46, -R117.reuse ;  /* 0x0000002e72727c23 */ /* 0x100fe20008000875 */
[--C-:B------:R-:W-:Y:S01]  /*3460*/  FFMA R115, R115, UR46, -R117.reuse ;  /* 0x0000002e73737c23 */ /* 0x100fe20008000875 */
[----:B------:R-:W-:Y:S01]  /*3470*/  FFMA R118, R118, UR46, -R117 ;  /* 0x0000002e76767c23 */ /* 0x000fe20008000875 */
[----:B------:R-:W-:Y:S01]  /*3480*/  FMUL R185, R185, 1.4426950216293334961 ;  /* 0x3fb8aa3bb9b97820 */ /* 0x000fe20000400000 */
[----:B0-----:R-:W-:Y:S01]  /*3490*/  FADD R88, -R220, R175 ;  /* 0x000000afdc587221 */ /* 0x001fe20000000100 */
[----:B------:R-:W-:Y:S01]  /*34a0*/  FMUL R182, R182, 1.4426950216293334961 ;  /* 0x3fb8aa3bb6b67820 */ /* 0x000fe20000400000 */
[--C-:B------:R-:W-:Y:S01]  /*34b0*/  FFMA R92, R92, UR46, -R119.reuse ;  /* 0x0000002e5c5c7c23 */ /* 0x100fe20008000877 */
[--C-:B------:R-:W-:Y:S01]  /*34c0*/  FFMA R93, R93, UR46, -R119.reuse ;  /* 0x0000002e5d5d7c23 */ /* 0x100fe20008000877 */
[--C-:B------:R-:W-:Y:S01]  /*34d0*/  FFMA R96, R96, UR46, -R119.reuse ;  /* 0x0000002e60607c23 */ /* 0x100fe20008000877 */
[--C-:B------:R-:W-:Y:S01]  /*34e0*/  FFMA R97, R97, UR46, -R119.reuse ;  /* 0x0000002e61617c23 */ /* 0x100fe20008000877 */
[--C-:B------:R-:W-:Y:S01]  /*34f0*/  FFMA R100, R100, UR46, -R119.reuse ;  /* 0x0000002e64647c23 */ /* 0x100fe20008000877 */
[----:B------:R-:W-:Y:S01]  /*3500*/  FFMA R101, R101, UR46, -R119 ;  /* 0x0000002e65657c23 */ /* 0x000fe20008000877 */
[--C-:B------:R-:W-:Y:S01]  /*3510*/  FFMA R90, R90, UR46, -R220.reuse ;  /* 0x0000002e5a5a7c23 */ /* 0x100fe200080008dc */
[--C-:B------:R-:W-:Y:S01]  /*3520*/  FFMA R91, R91, UR46, -R220.reuse ;  /* 0x0000002e5b5b7c23 */ /* 0x100fe200080008dc */
[--C-:B------:R-:W-:Y:S01]  /*3530*/  FFMA R94, R94, UR46, -R220.reuse ;  /* 0x0000002e5e5e7c23 */ /* 0x100fe200080008dc */
[--C-:B------:R-:W-:Y:S01]  /*3540*/  FFMA R95, R95, UR46, -R220.reuse ;  /* 0x0000002e5f5f7c23 */ /* 0x100fe200080008dc */
[--C-:B------:R-:W-:Y:S01]  /*3550*/  FFMA R98, R98, UR46, -R220.reuse ;  /* 0x0000002e62627c23 */ /* 0x100fe200080008dc */
[--C-:B------:R-:W-:Y:S01]  /*3560*/  FFMA R99, R99, UR46, -R220.reuse ;  /* 0x0000002e63637c23 */ /* 0x100fe200080008dc */
[--C-:B------:R-:W-:Y:S01]  /*3570*/  FFMA R102, R102, UR46, -R220.reuse ;  /* 0x0000002e66667c23 */ /* 0x100fe200080008dc */
[----:B------:R-:W-:Y:S01]  /*3580*/  FFMA R103, R103, UR46, -R220 ;  /* 0x0000002e67677c23 */ /* 0x000fe200080008dc */
[----:B------:R-:W-:Y:S01]  /*3590*/  FMUL R104, R104, 1.4426950216293334961 ;  /* 0x3fb8aa3b68687820 */ /* 0x000fe20000400000 */
        /* <DEDUP_REMOVED lines=29> */
[----:B------:R-:W0:Y:S08]  /*3770*/  MUFU.EX2 R185, R185 ;  /* 0x000000b900b97308 */ /* 0x000e300000000800 */
[----:B------:R-:W1:Y:S01]  /*3780*/  MUFU.EX2 R182, R182 ;  /* 0x000000b600b67308 */ /* 0x000e620000000800 */
[----:B-----5:R2:W-:Y:S04]  /*3790*/  STS.U16 [R173+UR17+0x4000], R2 ;  /* 0x00400002ad007988 */ /* 0x0205e80008000411 */
[----:B---3--:R-:W-:Y:S04]  /*37a0*/  STS.U16 [R173+UR17+0x4800], R196 ;  /* 0x004800c4ad007988 */ /* 0x008fe80008000411 */
        /* <DEDUP_REMOVED lines=11> */
[----:B------:R-:W-:Y:S01]  /*3860*/  STS.U16 [R179+UR17+0x4f00], R208 ;  /* 0x004f00d0b3007988 */ /* 0x000fe20008000411 */
[----:B------:R3:W-:Y:S06]  /*3870*/  MEMBAR.ALL.CTA ;  /* 0x0000000000007992 */ /* 0x0007ec0000008000 */
[----:B---3--:R-:W3:Y:S01]  /*3880*/  FENCE.VIEW.ASYNC.S ;  /* 0x00000000000073c6 */ /* 0x008ee20000000000 */
[----:B------:R-:W4:Y:S08]  /*3890*/  MUFU.EX2 R175, R88 ;  /* 0x0000005800af7308 */ /* 0x000f300000000800 */
[----:B------:R-:W-:Y:S08]  /*38a0*/  MUFU.EX2 R104, R104 ;  /* 0x0000006800687308 */ /* 0x000ff00000000800 */
[----:B------:R-:W5:Y:S08]  /*38b0*/  MUFU.EX2 R105, R105 ;  /* 0x0000006900697308 */ /* 0x000f700000000800 */
[----:B------:R-:W-:Y:S08]  /*38c0*/  MUFU.EX2 R108, R108 ;  /* 0x0000006c006c7308 */ /* 0x000ff00000000800 */
[----:B------:R-:W3:Y:S08]  /*38d0*/  MUFU.EX2 R109, R109 ;  /* 0x0000006d006d7308 */ /* 0x000ef00000000800 */
[----:B------:R-:W-:Y:S08]  /*38e0*/  MUFU.EX2 R112, R112 ;  /* 0x0000007000707308 */ /* 0x000ff00000000800 */
[----:B------:R-:W3:Y:S08]  /*38f0*/  MUFU.EX2 R113, R113 ;  /* 0x0000007100717308 */ /* 0x000ef00000000800 */
[----:B------:R-:W3:Y:S08]  /*3900*/  MUFU.EX2 R116, R116 ;  /* 0x0000007400747308 */ /* 0x000ef00000000800 */
[----:B------:R-:W-:Y:S08]  /*3910*/  MUFU.EX2 R106, R106 ;  /* 0x0000006a006a7308 */ /* 0x000ff00000000800 */
        /* <DEDUP_REMOVED lines=15> */
[----:B------:R3:W-:Y:S08]  /*3a10*/  MUFU.EX2 R199, R90 ;  /* 0x0000005a00c77308 */ /* 0x0007f00000000800 */
[----:B------:R-:W3:Y:S08]  /*3a20*/  MUFU.EX2 R222, R91 ;  /* 0x0000005b00de7308 */ /* 0x000ef00000000800 */
[----:B------:R3:W-:Y:S08]  /*3a30*/  MUFU.EX2 R201, R94 ;  /* 0x0000005e00c97308 */ /* 0x0007f00000000800 */
[----:B------:R3:W3:Y:S08]  /*3a40*/  MUFU.EX2 R224, R95 ;  /* 0x0000005f00e07308 */ /* 0x0006f00000000800 */
[----:B------:R3:W-:Y:S08]  /*3a50*/  MUFU.EX2 R203, R98 ;  /* 0x0000006200cb7308 */ /* 0x0007f00000000800 */
[----:B------:R-:W3:Y:S08]  /*3a60*/  MUFU.EX2 R226, R99 ;  /* 0x0000006300e27308 */ /* 0x000ef00000000800 */
[----:B------:R3:W-:Y:S08]  /*3a70*/  MUFU.EX2 R205, R102 ;  /* 0x0000006600cd7308 */ /* 0x0007f00000000800 */
[----:B--2---:R-:W2:Y:S01]  /*3a80*/  MUFU.EX2 R2, R103 ;  /* 0x0000006700027308 */ /* 0x004ea20000000800 */
[-C--:B0-----:R-:W-:Y:S01]  /*3a90*/  FMUL R56, R56, R185.reuse ;  /* 0x000000b938387220 */ /* 0x081fe20000400000 */
[-C--:B------:R-:W-:Y:S01]  /*3aa0*/  FMUL R57, R57, R185.reuse ;  /* 0x000000b939397220 */ /* 0x080fe20000400000 */
        /* <DEDUP_REMOVED lines=12> */
[----:B------:R-:W-:Y:S01]  /*3b70*/  FMUL R84, R84, R185 ;  /* 0x000000b954547220 */ /* 0x000fe20000400000 */
[-C--:B-1----:R-:W-:Y:S01]  /*3b80*/  FMUL R58, R58, R182.reuse ;  /* 0x000000b63a3a7220 */ /* 0x082fe20000400000 */
        /* <DEDUP_REMOVED lines=29> */
[-C--:B----4-:R-:W-:Y:S01]  /*3d60*/  FMUL R26, R26, R175.reuse ;  /* 0x000000af1a1a7220 */ /* 0x090fe20000400000 */
        /* <DEDUP_REMOVED lines=14> */
[----:B------:R-:W-:Y:S01]  /*3e50*/  FMUL R85, R85, R185 ;  /* 0x000000b955557220 */ /* 0x000fe20000400000 */
[----:B------:R-:W-:Y:S01]  /*3e60*/  FMUL R87, R87, R182 ;  /* 0x000000b657577220 */ /* 0x000fe20000400000 */
[----:B------:R-:W-:Y:S01]  /*3e70*/  FMUL R53, R53, R197 ;  /* 0x000000c535357220 */ /* 0x000fe20000400000 */
[----:B------:R-:W-:Y:S01]  /*3e80*/  FMUL R55, R55, R175 ;  /* 0x000000af37377220 */ /* 0x000fe20000400000 */
[----:B-----5:R-:W-:-:S02]  /*3e90*/  F2FP.BF16.F32.PACK_AB R88, R105, R104 ;  /* 0x000000686958723e */ /* 0x020fc400000010ff */
[----:B---3--:R-:W-:Y:S02]  /*3ea0*/  F2FP.BF16.F32.PACK_AB R90, R109, R108 ;  /* 0x0000006c6d5a723e */ /* 0x008fe400000010ff */
[----:B------:R-:W-:Y:S02]  /*3eb0*/  F2FP.BF16.F32.PACK_AB R92, R113, R112 ;  /* 0x00000070715c723e */ /* 0x000fe400000010ff */
[----:B------:R-:W-:Y:S02]  /*3ec0*/  F2FP.BF16.F32.PACK_AB R94, R183, R116 ;  /* 0x00000074b75e723e */ /* 0x000fe400000010ff */
[----:B------:R-:W-:Y:S02]  /*3ed0*/  F2FP.BF16.F32.PACK_AB R89, R107, R106 ;  /* 0x0000006a6b59723e */ /* 0x000fe400000010ff */
[----:B------:R-:W-:Y:S02]  /*3ee0*/  F2FP.BF16.F32.PACK_AB R91, R111, R110 ;  /* 0x0000006e6f5b723e */ /* 0x000fe400000010ff */
[----:B------:R-:W-:-:S02]  /*3ef0*/  F2FP.BF16.F32.PACK_AB R93, R115, R114 ;  /* 0x00000072735d723e */ /* 0x000fc400000010ff */
[----:B------:R-:W-:Y:S02]  /*3f00*/  F2FP.BF16.F32.PACK_AB R95, R187, R118 ;  /* 0x00000076bb5f723e */ /* 0x000fe400000010ff */
[----:B------:R-:W-:Y:S02]  /*3f10*/  F2FP.BF16.F32.PACK_AB R96, R214, R189 ;  /* 0x000000bdd660723e */ /* 0x000fe400000010ff */
[----:B------:R-:W-:Y:S02]  /*3f20*/  F2FP.BF16.F32.PACK_AB R98, R216, R191 ;  /* 0x000000bfd862723e */ /* 0x000fe400000010ff */
[----:B------:R-:W-:Y:S02]  /*3f30*/  F2FP.BF16.F32.PACK_AB R100, R218, R193 ;  /* 0x000000c1da64723e */ /* 0x000fe400000010ff */
[----:B------:R-:W-:Y:S02]  /*3f40*/  F2FP.BF16.F32.PACK_AB R102, R180, R195 ;  /* 0x000000c3b466723e */ /* 0x000fe400000010ff */
[----:B------:R-:W-:-:S02]  /*3f50*/  F2FP.BF16.F32.PACK_AB R97, R222, R199 ;  /* 0x000000c7de61723e */ /* 0x000fc400000010ff */
[----:B------:R-:W-:Y:S02]  /*3f60*/  F2FP.BF16.F32.PACK_AB R99, R224, R201 ;  /* 0x000000c9e063723e */ /* 0x000fe400000010ff */
[----:B------:R-:W-:Y:S02]  /*3f70*/  F2FP.BF16.F32.PACK_AB R101, R226, R203 ;  /* 0x000000cbe265723e */ /* 0x000fe400000010ff */
[----:B--2---:R-:W-:Y:S01]  /*3f80*/  F2FP.BF16.F32.PACK_AB R103, R2, R205 ;  /* 0x000000cd0267723e */ /* 0x004fe200000010ff */
[----:B------:R-:W-:Y:S06]  /*3f90*/  BAR.SYNC.DEFER_BLOCKING 0x0 ;  /* 0x0000000000007b1d */ /* 0x000fec0000010000 */
[----:B------:R-:W-:-:S06]  /*3fa0*/  WARPGROUP.ARRIVE ;  /* 0x00000000000079c5 */ /* 0x000fcc0000000000 */
[----:B------:R-:W-:Y:S01]  /*3fb0*/  HGMMA.64x64x16.F32.BF16 R56, R88, gdesc[UR4], R56 ;  /* 0x00e0000458387df0 */ /* 0x000fe20008701838 */
[----:B------:R-:W-:Y:S01]  /*3fc0*/  FADD R105, R104, R105 ;  /* 0x0000006968697221 */ /* 0x000fe20000000000 */
        /* <DEDUP_REMOVED lines=9> */
[----:B------:R-:W-:Y:S04]  /*4060*/  HGMMA.64x64x16.F32.BF16 R56, R92, gdesc[UR16], R56 ;  /* 0x00e000105c387df0 */ /* 0x000fe80008701838 */
        /* <DEDUP_REMOVED lines=18> */
[----:B------:R-:W-:-:S02]  /*4190*/  FADD R205, R2, R205 ;  /* 0x000000cd02cd7221 */ /* 0x000fc40000000000 */
[----:B------:R-:W0:Y:S04]  /*41a0*/  SHFL.BFLY PT, R105, R116, 0x2, 0x1f ;  /* 0x0c401f0074697f89 */ /* 0x000e2800000e0000 */
[----:B------:R-:W1:Y:S04]  /*41b0*/  SHFL.BFLY PT, R107, R118, 0x2, 0x1f ;  /* 0x0c401f00766b7f89 */ /* 0x000e6800000e0000 */
[----:B------:R-:W2:Y:S04]  /*41c0*/  SHFL.BFLY PT, R2, R195, 0x2, 0x1f ;  /* 0x0c401f00c3027f89 */ /* 0x000ea800000e0000 */
[----:B------:R-:W3:Y:S01]  /*41d0*/  SHFL.BFLY PT, R4, R205, 0x2, 0x1f ;  /* 0x0c401f00cd047f89 */ /* 0x000ee200000e0000 */
[----:B------:R-:W-:Y:S01]  /*41e0*/  HGMMA.64x64x16.F32.BF16 R24, R100, gdesc[UR16], R24, gsb0 ;  /* 0x00e0001064187df0 */ /* 0x000fe20008001818 */
[----:B0-----:R-:W-:Y:S01]  /*41f0*/  FADD R105, R116, R105 ;  /* 0x0000006974697221 */ /* 0x001fe20000000000 */
[----:B-1----:R-:W-:Y:S01]  /*4200*/  FADD R107, R118, R107 ;  /* 0x0000006b766b7221 */ /* 0x002fe20000000000 */
[----:B--2---:R-:W-:Y:S01]  /*4210*/  FADD R104, R195, R2 ;  /* 0x00000002c3687221 */ /* 0x004fe20000000000 */
[----:B---3--:R-:W-:-:S02]  /*4220*/  FADD R106, R205, R4 ;  /* 0x00000004cd6a7221 */ /* 0x008fc40000000000 */
[----:B------:R-:W0:Y:S04]  /*4230*/  SHFL.BFLY PT, R2, R105, 0x1, 0x1f ;  /* 0x0c201f0069027f89 */ /* 0x000e2800000e0000 */
[----:B------:R-:W1:Y:S04]  /*4240*/  SHFL.BFLY PT, R4, R107, 0x1, 0x1f ;  /* 0x0c201f006b047f89 */ /* 0x000e6800000e0000 */
[----:B------:R-:W2:Y:S04]  /*4250*/  SHFL.BFLY PT, R109, R104, 0x1, 0x1f ;  /* 0x0c201f00686d7f89 */ /* 0x000ea800000e0000 */
[----:B------:R-:W3:Y:S01]  /*4260*/  SHFL.BFLY PT, R111, R106, 0x1, 0x1f ;  /* 0x0c201f006a6f7f89 */ /* 0x000ee200000e0000 */
[----:B------:R-:W-:-:S06]  /*4270*/  UIADD3 UR4, UR4, 0x20, URZ ;  /* 0x0000002004047890 */ /* 0x000fcc000fffe03f */
[----:B------:R-:W-:Y:S01]  /*4280*/  ISETP.LE.AND P0, PT, R167, UR4, PT ;  /* 0x00000004a7007c0c */ /* 0x000fe2000bf03270 */
[----:B0-----:R-:W-:Y:S01]  /*4290*/  FADD R108, R105, R2 ;  /* 0x00000002696c7221 */ /* 0x001fe20000000000 */
[----:B-1----:R-:W-:Y:S01]  /*42a0*/  FADD R113, R107, R4 ;  /* 0x000000046b717221 */ /* 0x002fe20000000000 */
[----:B--2---:R-:W-:Y:S01]  /*42b0*/  FADD R4, R104, R109 ;  /* 0x0000006d68047221 */ /* 0x004fe20000000000 */
[----:B---3--:R-:W-:Y:S02]  /*42c0*/  FADD R2, R106, R111 ;  /* 0x0000006f6a027221 */ /* 0x008fe40000000000 */
[----:B------:R-:W-:Y:S01]  /*42d0*/  FFMA R171, R182, R171, R113 ;  /* 0x000000abb6ab7223 */ /* 0x000fe20000000071 */
[----:B------:R-:W-:Y:S01]  /*42e0*/  FFMA R172, R197, R172, R4 ;  /* 0x000000acc5ac7223 */ /* 0x000fe20000000004 */
[----:B------:R-:W-:Y:S01]  /*42f0*/  FFMA R170, R185, R170, R108 ;  /* 0x000000aab9aa7223 */ /* 0x000fe2000000006c */
[----:B------:R-:W-:Y:S01]  /*4300*/  FFMA R174, R175, R174, R2 ;  /* 0x000000aeafae7223 */ /* 0x000fe20000000002 */
[----:B------:R-:W-:Y:S01]  /*4310*/  IMAD R177, R5, 0x20, R177 ;  /* 0x0000002005b17824 */ /* 0x000fe200078e02b1 */
[----:B------:R-:W-:Y:S01]  /*4320*/  LEA R181, R3, R181, 0x5 ;  /* 0x000000b503b57211 */ /* 0x000fe200078e28ff */
[----:B------:R-:W-:Y:S01]  /*4330*/  IMAD.MOV.U32 R105, RZ, RZ, R202 ;  /* 0x000000ffff697224 */ /* 0x000fe200078e00ca */
[----:B------:R-:W-:-:S02]  /*4340*/  MOV R2, R220 ;  /* 0x000000dc00027202 */ /* 0x000fc40000000f00 */
[----:B------:R-:W-:Y:S02]  /*4350*/  MOV R104, R119 ;  /* 0x0000007700687202 */ /* 0x000fe40000000f00 */
[----:B------:R-:W-:Y:S02]  /*4360*/  MOV R4, R117 ;  /* 0x0000007500047202 */ /* 0x000fe40000000f00 */
[----:B------:R-:W-:Y:S02]  /*4370*/  MOV R175, R220 ;  /* 0x000000dc00af7202 */ /* 0x000fe40000000f00 */
[----:B------:R-:W-:Y:S02]  /*4380*/  MOV R180, R119 ;  /* 0x0000007700b47202 */ /* 0x000fe40000000f00 */
[----:B------:R-:W-:Y:S02]  /*4390*/  MOV R182, R117 ;  /* 0x0000007500b67202 */ /* 0x000fe40000000f00 */
[----:B------:R-:W-:Y:S01]  /*43a0*/  MOV R183, R202 ;  /* 0x000000ca00b77202 */ /* 0x000fe20000000f00 */
[----:B------:R-:W-:-:S02]  /*43b0*/  WARPGROUP.DEPBAR.LE gsb0, 0x0 ;  /* 0x00008000000079c5 */ /* 0x000fc40000010000 */
[----:B------:R-:W-:Y:S05]  /*43c0*/  @!P0 BRA `(.L_x_1) ;  /* 0xffffffe000d88947 */ /* 0x000fea000383ffff */
.L_x_0:
[C---:B------:R-:W-:Y:S01]  /*43d0*/  IMAD.SHL.U32 R3, R166.reuse, 0x8, RZ ;  /* 0x00000008a6037824 */ /* 0x040fe200078e00ff */
[----:B------:R-:W-:Y:S01]  /*43e0*/  SHF.L.U32 R5, R166, 0x2, RZ ;  /* 0x00000002a6057819 */ /* 0x000fe200000006ff */
[----:B------:R-:W-:Y:S01]  /*43f0*/  FMUL R9, R50, 0.25 ;  /* 0x3e80000032097820 */ /* 0x000fe20000400000 */
[----:B------:R-:W-:Y:S01]  /*4400*/  SHF.R.U32.HI R7, RZ, 0x1, R166 ;  /* 0x00000001ff077819 */ /* 0x000fe200000116a6 */
[----:B------:R-:W-:Y:S01]  /*4410*/  FMUL R8, R51, 0.25 ;  /* 0x3e80000033087820 */ /* 0x000fe20000400000 */
[----:B------:R-:W-:Y:S01]  /*4420*/  LOP3.LUT R3, R3, 0x38, RZ, 0xc0, !PT ;  /* 0x0000003803037812 */ /* 0x000fe200078ec0ff */
[----:B------:R-:W-:Y:S01]  /*4430*/  FMUL R10, R47, 0.25 ;  /* 0x3e8000002f0a7820 */ /* 0x000fe20000400000 */
[----:B------:R-:W-:Y:S01]  /*4440*/  LOP3.LUT R6, R5, 0x1c0, RZ, 0xc0, !PT ;  /* 0x000001c005067812 */ /* 0x000fe200078ec0ff */
[----:B------:R-:W-:Y:S01]  /*4450*/  FMUL R11, R38, 0.25 ;  /* 0x3e800000260b7820 */ /* 0x000fe20000400000 */
[----:B------:R-:W-:Y:S01]  /*4460*/  FSETP.GT.AND P3, PT, |R174|, 8.50705917302346158658e+37, PT ;  /* 0x7e800000ae00780b */ /* 0x000fe20003f64200 */
[----:B------:R-:W-:Y:S01]  /*4470*/  BAR.SYNC.DEFER_BLOCKING 0x0 ;  /* 0x0000000000007b1d */ /* 0x000fe20000010000 */
[----:B------:R-:W-:-:S02]  /*4480*/  IADD3 R6, R6, UR17, R3 ;  /* 0x0000001106067c10 */ /* 0x000fc4000fffe003 */
[----:B------:R-:W-:Y:S01]  /*4490*/  LOP3.LUT R3, R7, 0x4, RZ, 0xc0, !PT ;  /* 0x0000000407037812 */ /* 0x000fe200078ec0ff */
[----:B------:R-:W-:Y:S01]  /*44a0*/  FMUL R7, R54, 0.25 ;  /* 0x3e80000036077820 */ /* 0x000fe20000400000 */
[----:B------:R-:W-:Y:S01]  /*44b0*/  FSEL R23, R9, R50, P3 ;  /* 0x0000003209177208 */ /* 0x000fe20001800000 */
[----:B------:R-:W-:Y:S01]  /*44c0*/  FMUL R9, R42, 0.25 ;  /* 0x3e8000002a097820 */ /* 0x000fe20000400000 */
[----:B------:R-:W-:Y:S01]  /*44d0*/  IADD3 R3, R3, R6, RZ ;  /* 0x0000000603037210 */ /* 0x000fe20007ffe0ff */
[----:B------:R-:W-:Y:S01]  /*44e0*/  FMUL R6, R55, 0.25 ;  /* 0x3e80000037067820 */ /* 0x000fe20000400000 */
[----:B------:R-:W-:Y:S01]  /*44f0*/  FSEL R21, R7, R54, P3 ;  /* 0x0000003607157208 */ /* 0x000fe20001800000 */
        /* <DEDUP_REMOVED lines=15> */
[----:B------:R-:W-:Y:S01]  /*45f0*/  FSETP.GT.AND P1, PT, |R172|, 8.50705917302346158658e+37, PT ;  /* 0x7e800000ac00780b */ /* 0x000fe20003f24200 */
[----:B------:R-:W-:Y:S01]  /*4600*/  ULDC.64 UR4, c[0x0][0x270] ;  /* 0x00009c0000047ab9 */ /* 0x000fe20000000a00 */
        /* <DEDUP_REMOVED lines=33> */
[----:B------:R-:W-:Y:S01]  /*4820*/  UIMAD UR4, UR16, UR4, URZ ;  /* 0x00000004100472a4 */ /* 0x000fe2000f8e023f */
        /* <DEDUP_REMOVED lines=24> */
[----:B------:R-:W-:-:S02]  /*49b0*/  FSETP.GT.AND P0, PT, |R170|, 8.50705917302346158658e+37, PT ;  /* 0x7e800000aa00780b */ /* 0x000fc40003f04200 */
        /* <DEDUP_REMOVED lines=35> */
[----:B------:R-:W-:Y:S01]  /*4bf0*/  FMUL R7, R171, 8388608 ;  /* 0x4b000000ab077820 */ /* 0x000fe20000400000 */
[----:B------:R-:W-:Y:S01]  /*4c00*/  FSEL R66, R8, R69, P0 ;  /* 0x0000004508427208 */ /* 0x000fe20000000000 */
[----:B------:R-:W-:Y:S01]  /*4c10*/  FMUL R8, R57, 0.25 ;  /* 0x3e80000039087820 */ /* 0x000fe20000400000 */
[----:B------:R-:W-:Y:S01]  /*4c20*/  FSEL R131, R11, R74, P2 ;  /* 0x0000004a0b837208 */ /* 0x000fe20001000000 */
[----:B------:R-:W-:Y:S01]  /*4c30*/  FMUL R11, R76, 0.25 ;  /* 0x3e8000004c0b7820 */ /* 0x000fe20000400000 */
[----:B------:R-:W-:-:S02]  /*4c40*/  FSETP.GEU.AND P6, PT, R171, 1.175494350822287508e-38, PT ;  /* 0x00800000ab00780b */ /* 0x000fc40003fce000 */
[----:B------:R-:W-:Y:S01]  /*4c50*/  FSEL R63, R10, R63, P2 ;  /* 0x0000003f0a3f7208 */ /* 0x000fe20001000000 */
[----:B------:R-:W-:Y:S01]  /*4c60*/  FMUL R10, R65, 0.25 ;  /* 0x3e800000410a7820 */ /* 0x000fe20000400000 */
[----:B------:R-:W-:Y:S01]  /*4c70*/  FSEL R86, R6, R61, P0 ;  /* 0x0000003d06567208 */ /* 0x000fe20000000000 */
[----:B------:R-:W-:Y:S01]  /*4c80*/  FMUL R6, R170, 8388608 ;  /* 0x4b000000aa067820 */ /* 0x000fe20000400000 */
[----:B------:R-:W-:Y:S01]  /*4c90*/  FSEL R88, R9, R60, P0 ;  /* 0x0000003c09587208 */ /* 0x000fe20000000000 */
[----:B------:R-:W-:Y:S01]  /*4ca0*/  FMUL R9, R172, 8388608 ;  /* 0x4b000000ac097820 */ /* 0x000fe20000400000 */
[----:B------:R-:W-:Y:S02]  /*4cb0*/  FSETP.GEU.AND P4, PT, R170, 1.175494350822287508e-38, PT ;  /* 0x00800000aa00780b */ /* 0x000fe40003f8e000 */
[----:B------:R-:W-:Y:S02]  /*4cc0*/  FSETP.GEU.AND P5, PT, R172, 1.175494350822287508e-38, PT ;  /* 0x00800000ac00780b */ /* 0x000fe40003fae000 */
[----:B------:R-:W-:-:S02]  /*4cd0*/  FSEL R61, R7, R171, !P6 ;  /* 0x000000ab073d7208 */ /* 0x000fc40007000000 */
[----:B------:R-:W-:Y:S02]  /*4ce0*/  FSEL R70, R8, R57, P0 ;  /* 0x0000003908467208 */ /* 0x000fe40000000000 */
[----:B------:R-:W-:Y:S01]  /*4cf0*/  FSEL R76, R11, R76, P0 ;  /* 0x0000004c0b4c7208 */ /* 0x000fe20000000000 */
[----:B------:R-:W-:Y:S01]  /*4d00*/  FMUL R11, R56, 0.25 ;  /* 0x3e800000380b7820 */ /* 0x000fe20000400000 */
[----:B------:R-:W-:Y:S02]  /*4d10*/  FSEL R8, RZ, -23, P6 ;  /* 0xc1b80000ff087808 */ /* 0x000fe40003000000 */
[----:B------:R-:W-:Y:S01]  /*4d20*/  FSEL R74, R10, R65, P0 ;  /* 0x000000410a4a7208 */ /* 0x000fe20000000000 */
[C---:B------:R-:W-:Y:S01]  /*4d30*/  FMUL R10, R174.reuse, 8388608 ;  /* 0x4b000000ae0a7820 */ /* 0x040fe20000400000 */
[----:B------:R-:W-:Y:S02]  /*4d40*/  FSETP.GEU.AND P6, PT, |R174|, 1.175494350822287508e-38, PT ;  /* 0x00800000ae00780b */ /* 0x000fe40003fce200 */
[----:B------:R-:W-:-:S02]  /*4d50*/  FSEL R57, R6, R170, !P4 ;  /* 0x000000aa06397208 */ /* 0x000fc40006000000 */
[----:B------:R-:W-:Y:S01]  /*4d60*/  FSEL R65, R9, R172, !P5 ;  /* 0x000000ac09417208 */ /* 0x000fe20006800000 */
[----:B------:R-:W-:Y:S01]  /*4d70*/  VIADD R9, R61, 0xc0cafb0d ;  /* 0xc0cafb0d3d097836 */ /* 0x000fe20000000000 */
[----:B------:R-:W-:Y:S02]  /*4d80*/  FSEL R6, RZ, -23, P4 ;  /* 0xc1b80000ff067808 */ /* 0x000fe40002000000 */
[----:B------:R-:W-:Y:S02]  /*4d90*/  FSETP.GEU.AND P4, PT, R174, 1.175494350822287508e-38, PT ;  /* 0x00800000ae00780b */ /* 0x000fe40003f8e000 */
[----:B------:R-:W-:Y:S02]  /*4da0*/  FSEL R82, R11, R56, P0 ;  /* 0x000000380b527208 */ /* 0x000fe40000000000 */
[----:B------:R-:W-:Y:S01]  /*4db0*/  IADD3 R11, R65, -0x3f3504f3, RZ ;  /* 0xc0cafb0d410b7810 */ /* 0x000fe20007ffe0ff */
[----:B------:R-:W-:Y:S01]  /*4dc0*/  @!P6 FMUL R23, R23, 16777216 ;  /* 0x4b8000001717e820 */ /* 0x000fe20000400000 */
[----:B------:R-:W-:Y:S01]  /*4dd0*/  FSEL R94, R10, R174, !P4 ;  /* 0x000000ae0a5e7208 */ /* 0x000fe20006000000 */
[----:B------:R-:W-:Y:S01]  /*4de0*/  @P3 FMUL R174, R174, 0.25 ;  /* 0x3e800000aeae3820 */ /* 0x000fe20000400000 */
[----:B------:R-:W-:Y:S01]  /*4df0*/  LOP3.LUT R12, R9, 0xff800000, RZ, 0xc0, !PT ;  /* 0xff800000090c7812 */ /* 0x000fe200078ec0ff */
[----:B------:R-:W-:Y:S01]  /*4e00*/  @!P6 FMUL R55, R55, 16777216 ;  /* 0x4b8000003737e820 */ /* 0x000fe20000400000 */
[----:B------:R-:W-:Y:S01]  /*4e10*/  LOP3.LUT R14, R11, 0xff800000, RZ, 0xc0, !PT ;  /* 0xff8000000b0e7812 */ /* 0x000fe200078ec0ff */
[----:B------:R-:W-:Y:S01]  /*4e20*/  @!P6 FMUL R174, R174, 16777216 ;  /* 0x4b800000aeaee820 */ /* 0x000fe20000400000 */
[----:B------:R-:W-:Y:S01]  /*4e30*/  IADD3 R13, R94, -0x3f3504f3, RZ ;  /* 0xc0cafb0d5e0d7810 */ /* 0x000fe20007ffe0ff */
[----:B------:R-:W-:Y:S01]  /*4e40*/  @!P6 FMUL R21, R21, 16777216 ;  /* 0x4b8000001515e820 */ /* 0x000fe20000400000 */
[----:B------:R-:W-:Y:S01]  /*4e50*/  I2FP.F32.S32 R11, R12 ;  /* 0x0000000c000b7245 */ /* 0x000fe20000201400 */
[----:B------:R-:W-:Y:S01]  /*4e60*/  @!P6 FMUL R51, R51, 16777216 ;  /* 0x4b8000003333e820 */ /* 0x000fe20000400000 */
[----:B------:R-:W-:Y:S01]  /*4e70*/  LOP3.LUT R17, R13, 0xff800000, RZ, 0xc0, !PT ;  /* 0xff8000000d117812 */ /* 0x000fe200078ec0ff */
[----:B------:R-:W-:Y:S01]  /*4e80*/  @!P6 FMUL R47, R47, 16777216 ;  /* 0x4b8000002f2fe820 */ /* 0x000fe20000400000 */
[C---:B------:R-:W-:Y:S01]  /*4e90*/  FSETP.GEU.AND P3, PT, |R172|.reuse, 1.175494350822287508e-38, PT ;  /* 0x00800000ac00780b */ /* 0x040fe20003f6e200 */
[----:B------:R-:W-:Y:S01]  /*4ea0*/  FFMA.FTZ R13, R11, 1.1920928955078125e-07, R8 ;  /* 0x340000000b0d7823 */ /* 0x000fe20000010008 */
[----:B------:R-:W-:Y:S01]  /*4eb0*/  @P1 FMUL R172, R172, 0.25 ;  /* 0x3e800000acac1820 */ /* 0x000fe20000400000 */
[----:B------:R-:W0:Y:S01]  /*4ec0*/  MUFU.RCP R8, R174 ;  /* 0x000000ae00087308 */ /* 0x000e220000001000 */
[----:B------:R-:W-:Y:S01]  /*4ed0*/  FSEL R16, RZ, -23, P4 ;  /* 0xc1b80000ff107808 */ /* 0x000fe20002000000 */
[----:B------:R-:W-:Y:S01]  /*4ee0*/  @!P6 FMUL R89, R89, 16777216 ;  /* 0x4b8000005959e820 */ /* 0x000fe20000400000 */
[----:B------:R-:W-:Y:S01]  /*4ef0*/  I2FP.F32.S32 R19, R17 ;  /* 0x0000001100137245 */ /* 0x000fe20000201400 */
[----:B------:R-:W-:Y:S01]  /*4f00*/  @!P6 FMUL R43, R43, 16777216 ;  /* 0x4b8000002b2be820 */ /* 0x000fe20000400000 */
        /* <DEDUP_REMOVED lines=10> */
[----:B------:R-:W-:Y:S01]  /*4fb0*/  FFMA.FTZ R16, R19, 1.1920928955078125e-07, R16 ;  /* 0x3400000013107823 */ /* 0x000fe20000010010 */
[C---:B------:R-:W-:Y:S01]  /*4fc0*/  FSETP.GEU.AND P1, PT, |R171|.reuse, 1.175494350822287508e-38, PT ;  /* 0x00800000ab00780b */ /* 0x040fe20003f2e200 */
[C---:B0-----:R-:W-:Y:S01]  /*4fd0*/  FMUL R29, R8.reuse, R23 ;  /* 0x00000017081d7220 */ /* 0x041fe20000400000 */
[C---:B------:R-:W-:Y:S01]  /*4fe0*/  FMUL R32, R8.reuse, R55 ;  /* 0x0000003708207220 */ /* 0x040fe20000400000 */
        /* <DEDUP_REMOVED lines=13> */
[----:B------:R-:W-:Y:S01]  /*50c0*/  FMUL R36, R8, R119 ;  /* 0x0000007708247220 */ /* 0x000fe20000400000 */
[----:B------:R-:W-:Y:S01]  /*50d0*/  @P2 FMUL R171, R171, 0.25 ;  /* 0x3e800000abab2820 */ /* 0x000fe20000400000 */
[----:B------:R-:W0:Y:S01]  /*50e0*/  MUFU.RCP R8, R172 ;  /* 0x000000ac00087308 */ /* 0x000e220000001000 */
[C---:B------:R-:W-:Y:S01]  /*50f0*/  FSETP.GEU.AND P2, PT, |R170|.reuse, 1.175494350822287508e-38, PT ;  /* 0x00800000aa00780b */ /* 0x040fe20003f4e200 */
[----:B------:R-:W-:Y:S01]  /*5100*/  @P0 FMUL R170, R170, 0.25 ;  /* 0x3e800000aaaa0820 */ /* 0x000fe20000400000 */
        /* <DEDUP_REMOVED lines=37> */
[----:B------:R-:W-:Y:S01]  /*5360*/  MUFU.RCP R21, R170 ;  /* 0x000000aa00157308 */ /* 0x000fe20000001000 */
[----:B------:R-:W-:Y:S01]  /*5370*/  IADD3 R7, R57, -0x3f3504f3, RZ ;  /* 0xc0cafb0d39077810 */ /* 0x000fe20007ffe0ff */
[----:B------:R-:W-:Y:S01]  /*5380*/  @!P1 FMUL R59, R59, 16777216 ;  /* 0x4b8000003b3b9820 */ /* 0x000fe20000400000 */
[----:B------:R-:W-:Y:S01]  /*5390*/  @!P1 FMUL R139, R139, 16777216 ;  /* 0x4b8000008b8b9820 */ /* 0x000fe20000400000 */
[----:B------:R-:W-:Y:S01]  /*53a0*/  @!P2 FMUL R70, R70, 16777216 ;  /* 0x4b8000004646a820 */ /* 0x000fe20000400000 */
[----:B------:R-:W-:Y:S01]  /*53b0*/  LOP3.LUT R7, R7, 0xff800000, RZ, 0xc0, !PT ;  /* 0xff80000007077812 */ /* 0x000fe200078ec0ff */
[----:B------:R-:W-:Y:S01]  /*53c0*/  @!P2 FMUL R82, R82, 16777216 ;  /* 0x4b8000005252a820 */ /* 0x000fe20000400000 */
[----:B------:R-:W-:Y:S01]  /*53d0*/  LOP3.LUT R168, R168, 0xf0, RZ, 0xc0, !PT ;  /* 0x000000f0a8a87812 */ /* 0x000fe200078ec0ff */
[----:B------:R-:W0:Y:S01]  /*53e0*/  MUFU.RCP R8, R171 ;  /* 0x000000ab00087308 */ /* 0x000e220000001000 */
[----:B------:R-:W-:Y:S01]  /*53f0*/  I2FP.F32.S32 R9, R7 ;  /* 0x0000000700097245 */ /* 0x000fe20000201400 */
[----:B------:R-:W-:Y:S01]  /*5400*/  @!P1 FMUL R87, R87, 16777216 ;  /* 0x4b80000057579820 */ /* 0x000fe20000400000 */
[----:B------:R-:W-:Y:S01]  /*5410*/  LOP3.LUT R169, R169, 0x400, RZ, 0xc0, !PT ;  /* 0x00000400a9a97812 */ /* 0x000fe200078ec0ff */
[----:B------:R-:W-:Y:S01]  /*5420*/  @!P1 FMUL R125, R125, 16777216 ;  /* 0x4b8000007d7d9820 */ /* 0x000fe20000400000 */
[----:B------:R-:W-:Y:S01]  /*5430*/  @!P1 FMUL R83, R83, 16777216 ;  /* 0x4b80000053539820 */ /* 0x000fe20000400000 */
[----:B------:R-:W-:Y:S01]  /*5440*/  FFMA.FTZ R6, R9, 1.1920928955078125e-07, R6 ;  /* 0x3400000009067823 */ /* 0x000fe20000010006 */
        /* <DEDUP_REMOVED lines=11> */
[C---:B0-----:R-:W-:Y:S01]  /*5500*/  FMUL R9, R8.reuse, R59 ;  /* 0x0000003b08097220 */ /* 0x041fe20000400000 */
[C---:B------:R-:W-:Y:S01]  /*5510*/  FMUL R31, R21.reuse, R70 ;  /* 0x00000046151f7220 */ /* 0x040fe20000400000 */
[----:B------:R-:W-:Y:S01]  /*5520*/  FMUL R92, R21, R82 ;  /* 0x00000052155c7220 */ /* 0x000fe20000400000 */
[----:B------:R-:W-:Y:S01]  /*5530*/  FMUL R90, R8, R139 ;  /* 0x0000008b085a7220 */ /* 0x000fe20000400000 */
[----:B------:R-:W-:Y:S01]  /*5540*/  IADD3 R168, R169, UR17, R168 ;  /* 0x00000011a9a87c10 */ /* 0x000fe2000fffe0a8 */
[----:B------:R-:W-:Y:S01]  /*5550*/  IMAD.IADD R12, R61, 0x1, -R12 ;  /* 0x000000013d0c7824 */ /* 0x000fe200078e0a0c */
[----:B------:R-:W-:Y:S01]  /*5560*/  LOP3.LUT R5, R166, 0x60, RZ, 0xc0, !PT ;  /* 0x00000060a6057812 */ /* 0x000fe200078ec0ff */
[C---:B------:R-:W-:Y:S01]  /*5570*/  FMUL R87, R8.reuse, R87 ;  /* 0x0000005708577220 */ /* 0x040fe20000400000 */
[----:B------:R-:W-:Y:S01]  /*5580*/  IADD3 R7, R57, -R7, RZ ;  /* 0x8000000739077210 */ /* 0x000fe20007ffe0ff */
[----:B------:R-:W-:Y:S01]  /*5590*/  FMUL R50, R8, R125 ;  /* 0x0000007d08327220 */ /* 0x000fe20000400000 */
[----:B------:R-:W-:Y:S01]  /*55a0*/  IADD3 R17, R94, -R17, RZ ;  /* 0x800000115e117210 */ /* 0x000fe20007ffe0ff */
        /* <DEDUP_REMOVED lines=12> */
[----:B------:R-:W-:Y:S01]  /*5670*/  LEA R5, R5, R168, 0x3 ;  /* 0x000000a805057211 */ /* 0x000fe200078e18ff */
[----:B------:R-:W-:Y:S01]  /*5680*/  FADD R7, R7, -1 ;  /* 0xbf80000007077421 */ /* 0x000fe20000000000 */
[----:B------:R-:W-:Y:S01]  /*5690*/  F2FP.BF16.F32.PACK_AB R8, R31, R92 ;  /* 0x0000005c1f08723e */ /* 0x000fe200000010ff */
[----:B------:R-:W-:Y:S01]  /*56a0*/  FADD R12, R12, -1 ;  /* 0xbf8000000c0c7421 */ /* 0x000fe20000000000 */
[----:B------:R-:W-:Y:S01]  /*56b0*/  F2FP.BF16.F32.PACK_AB R9, R9, R90 ;  /* 0x0000005a0909723e */ /* 0x000fe200000010ff */
[----:B------:R-:W-:Y:S01]  /*56c0*/  FADD R17, R17, -1 ;  /* 0xbf80000011117421 */ /* 0x000fe20000000000 */
[----:B------:R-:W-:Y:S01]  /*56d0*/  F2FP.BF16.F32.PACK_AB R10, R10, R123 ;  /* 0x0000007b0a0a723e */ /* 0x000fe200000010ff */
[----:B------:R-:W-:Y:S01]  /*56e0*/  @!P2 FMUL R38, R38, 16777216 ;  /* 0x4b8000002626a820 */ /* 0x000fe20000400000 */
[----:B------:R-:W-:Y:S01]  /*56f0*/  F2FP.BF16.F32.PACK_AB R11, R11, R36 ;  /* 0x000000240b0b723e */ /* 0x000fe200000010ff */
[----:B------:R-:W-:Y:S01]  /*5700*/  @!P2 FMUL R84, R84, 16777216 ;  /* 0x4b8000005454a820 */ /* 0x000fe20000400000 */
[----:B------:R-:W-:Y:S01]  /*5710*/  MOV R36, 0x3dc6b27f ;  /* 0x3dc6b27f00247802 */ /* 0x000fe20000000f00 */
[----:B------:R-:W-:Y:S01]  /*5720*/  FMUL R39, R21, R38 ;  /* 0x0000002615277220 */ /* 0x000fe20000400000 */
[----:B------:R-:W-:Y:S01]  /*5730*/  IADD3 R14, R65, -R14, RZ ;  /* 0x8000000e410e7210 */ /* 0x000fe20007ffe0ff */
[----:B------:R0:W-:Y:S01]  /*5740*/  STSM.16.M88.4 [R5], R8 ;  /* 0x0000000805007844 */ /* 0x0001e20000000200 */
[----:B------:R-:W-:Y:S01]  /*5750*/  ISETP.GE.U32.AND P0, PT, R57, 0x7f800000, PT ;  /* 0x7f8000003900780c */ /* 0x000fe20003f06070 */
[----:B------:R-:W-:Y:S01]  /*5760*/  @!P2 FMUL R54, R54, 16777216 ;  /* 0x4b8000003636a820 */ /* 0x000fe20000400000 */
[----:B------:R-:W-:Y:S01]  /*5770*/  ISETP.GE.U32.AND P1, PT, R61, 0x7f800000, PT ;  /* 0x7f8000003d00780c */ /* 0x000fe20003f26070 */
[----:B------:R-:W-:Y:S01]  /*5780*/  FADD R14, R14, -1 ;  /* 0xbf8000000e0e7421 */ /* 0x000fe20000000000 */
[----:B------:R-:W-:Y:S01]  /*5790*/  ISETP.GE.U32.AND P4, PT, R94, 0x7f800000, PT ;  /* 0x7f8000005e00780c */ /* 0x000fe20003f86070 */
[----:B------:R-:W-:Y:S01]  /*57a0*/  @!P2 FMUL R80, R80, 16777216 ;  /* 0x4b8000005050a820 */ /* 0x000fe20000400000 */
[----:B------:R-:W-:Y:S01]  /*57b0*/  LOP3.LUT R38, R166, 0x7f, RZ, 0xc0, !PT ;  /* 0x0000007fa6267812 */ /* 0x000fe200078ec0ff */
[----:B------:R-:W-:Y:S01]  /*57c0*/  @!P2 FMUL R58, R58, 16777216 ;  /* 0x4b8000003a3aa820 */ /* 0x000fe20000400000 */
[----:B------:R-:W-:Y:S01]  /*57d0*/  @!P2 FMUL R76, R76, 16777216 ;  /* 0x4b8000004c4ca820 */ /* 0x000fe20000400000 */
[----:B------:R-:W-:Y:S01]  /*57e0*/  @!P2 FMUL R62, R62, 16777216 ;  /* 0x4b8000003e3ea820 */ /* 0x000fe20000400000 */
[----:B------:R-:W-:Y:S01]  /*57f0*/  LEA R38, R38, UR17, 0x4 ;  /* 0x0000001126267c11 */ /* 0x000fe2000f8e20ff */
[----:B------:R-:W-:Y:S01]  /*5800*/  @!P2 FMUL R72, R72, 16777216 ;  /* 0x4b8000004848a820 */ /* 0x000fe20000400000 */
[----:B------:R-:W-:Y:S01]  /*5810*/  @!P2 FMUL R66, R66, 16777216 ;  /* 0x4b8000004242a820 */ /* 0x000fe20000400000 */
[----:B------:R-:W-:Y:S01]  /*5820*/  @!P2 FMUL R68, R68, 16777216 ;  /* 0x4b8000004444a820 */ /* 0x000fe20000400000 */
[----:B------:R-:W-:Y:S01]  /*5830*/  @!P2 FMUL R74, R74, 16777216 ;  /* 0x4b8000004a4aa820 */ /* 0x000fe20000400000 */
[-C--:B0-----:R-:W-:Y:S01]  /*5840*/  FFMA.FTZ R8, R7, R36.reuse, -0.16845393180847167969 ;  /* 0xbe2c7f3007087423 */ /* 0x081fe20000010024 */
[-C--:B------:R-:W-:Y:S01]  /*5850*/  FFMA.FTZ R9, R12, R36.reuse, -0.16845393180847167969 ;  /* 0xbe2c7f300c097423 */ /* 0x080fe20000010024 */
[-C--:B------:R-:W-:Y:S01]  /*5860*/  FFMA.FTZ R10, R17, R36.reuse, -0.16845393180847167969 ;  /* 0xbe2c7f30110a7423 */ /* 0x080fe20000010024 */
[----:B------:R-:W-:Y:S01]  /*5870*/  FFMA.FTZ R11, R14, R36, -0.16845393180847167969 ;  /* 0xbe2c7f300e0b7423 */ /* 0x000fe20000010024 */
[----:B------:R-:W-:Y:S01]  /*5880*/  FFMA.FTZ R8, R7, R8, 0.1716887056827545166 ;  /* 0x3e2fcf2a07087423 */ /* 0x000fe20000010008 */
[----:B------:R-:W-:Y:S01]  /*5890*/  FFMA.FTZ R9, R12, R9, 0.1716887056827545166 ;  /* 0x3e2fcf2a0c097423 */ /* 0x000fe20000010009 */
[----:B------:R-:W-:Y:S01]  /*58a0*/  FFMA.FTZ R10, R17, R10, 0.1716887056827545166 ;  /* 0x3e2fcf2a110a7423 */ /* 0x000fe2000001000a */
[----:B------:R-:W-:Y:S01]  /*58b0*/  FFMA.FTZ R11, R14, R11, 0.1716887056827545166 ;  /* 0x3e2fcf2a0e0b7423 */ /* 0x000fe2000001000b */
[----:B------:R-:W-:Y:S01]  /*58c0*/  FFMA.FTZ R8, R7, R8, -0.17900948226451873779 ;  /* 0xbe374e4307087423 */ /* 0x000fe20000010008 */
[----:B------:R-:W-:Y:S01]  /*58d0*/  FFMA.FTZ R9, R12, R9, -0.17900948226451873779 ;  /* 0xbe374e430c097423 */ /* 0x000fe20000010009 */
[----:B------:R-:W-:Y:S01]  /*58e0*/  FFMA.FTZ R10, R17, R10, -0.17900948226451873779 ;  /* 0xbe374e43110a7423 */ /* 0x000fe2000001000a */
[----:B------:R-:W-:Y:S01]  /*58f0*/  FFMA.FTZ R11, R14, R11, -0.17900948226451873779 ;  /* 0xbe374e430e0b7423 */ /* 0x000fe2000001000b */
[----:B------:R-:W-:Y:S01]  /*5900*/  FFMA.FTZ R8, R7, R8, 0.20512372255325317383 ;  /* 0x3e520bf407087423 */ /* 0x000fe20000010008 */
[----:B------:R-:W-:Y:S01]  /*5910*/  FFMA.FTZ R9, R12, R9, 0.20512372255325317383 ;  /* 0x3e520bf40c097423 */ /* 0x000fe20000010009 */
[----:B------:R-:W-:Y:S01]  /*5920*/  FFMA.FTZ R10, R17, R10, 0.20512372255325317383 ;  /* 0x3e520bf4110a7423 */ /* 0x000fe2000001000a */
[----:B------:R-:W-:Y:S01]  /*5930*/  FFMA.FTZ R11, R14, R11, 0.20512372255325317383 ;  /* 0x3e520bf40e0b7423 */ /* 0x000fe2000001000b */
[----:B------:R-:W-:Y:S01]  /*5940*/  FFMA.FTZ R8, R7, R8, -0.24046532809734344482 ;  /* 0xbe763c8b07087423 */ /* 0x000fe20000010008 */
[----:B------:R-:W-:Y:S01]  /*5950*/  FFMA.FTZ R9, R12, R9, -0.24046532809734344482 ;  /* 0xbe763c8b0c097423 */ /* 0x000fe20000010009 */
[----:B------:R-:W-:Y:S01]  /*5960*/  FFMA.FTZ R10, R17, R10, -0.24046532809734344482 ;  /* 0xbe763c8b110a7423 */ /* 0x000fe2000001000a */
[----:B------:R-:W-:Y:S01]  /*5970*/  FFMA.FTZ R11, R14, R11, -0.24046532809734344482 ;  /* 0xbe763c8b0e0b7423 */ /* 0x000fe2000001000b */
[----:B------:R-:W-:Y:S01]  /*5980*/  FFMA.FTZ R8, R7, R8, 0.28857114911079406738 ;  /* 0x3e93bf9907087423 */ /* 0x000fe20000010008 */
[----:B------:R-:W-:Y:S01]  /*5990*/  FFMA.FTZ R9, R12, R9, 0.28857114911079406738 ;  /* 0x3e93bf990c097423 */ /* 0x000fe20000010009 */
[----:B------:R-:W-:Y:S01]  /*59a0*/  FFMA.FTZ R10, R17, R10, 0.28857114911079406738 ;  /* 0x3e93bf99110a7423 */ /* 0x000fe2000001000a */
[----:B------:R-:W-:Y:S01]  /*59b0*/  FFMA.FTZ R11, R14, R11, 0.28857114911079406738 ;  /* 0x3e93bf990e0b7423 */ /* 0x000fe2000001000b */
[----:B------:R-:W-:Y:S01]  /*59c0*/  FFMA.FTZ R8, R7, R8, -0.36067417263984680176 ;  /* 0xbeb8aa4907087423 */ /* 0x000fe20000010008 */
[----:B------:R-:W-:Y:S01]  /*59d0*/  FFMA.FTZ R9, R12, R9, -0.36067417263984680176 ;  /* 0xbeb8aa490c097423 */ /* 0x000fe20000010009 */
[----:B------:R-:W-:Y:S01]  /*59e0*/  FFMA.FTZ R10, R17, R10, -0.36067417263984680176 ;  /* 0xbeb8aa49110a7423 */ /* 0x000fe2000001000a */
[----:B------:R-:W-:Y:S01]  /*59f0*/  FFMA.FTZ R11, R14, R11, -0.36067417263984680176 ;  /* 0xbeb8aa490e0b7423 */ /* 0x000fe2000001000b */
[----:B------:R-:W-:Y:S01]  /*5a00*/  FFMA.FTZ R8, R7, R8, 0.48089820146560668945 ;  /* 0x3ef6384a07087423 */ /* 0x000fe20000010008 */
[----:B------:R-:W-:Y:S01]  /*5a10*/  FFMA.FTZ R9, R12, R9, 0.48089820146560668945 ;  /* 0x3ef6384a0c097423 */ /* 0x000fe20000010009 */
[----:B------:R-:W-:Y:S01]  /*5a20*/  FFMA.FTZ R10, R17, R10, 0.48089820146560668945 ;  /* 0x3ef6384a110a7423 */ /* 0x000fe2000001000a */
[----:B------:R-:W-:Y:S01]  /*5a30*/  FFMA.FTZ R11, R14, R11, 0.48089820146560668945 ;  /* 0x3ef6384a0e0b7423 */ /* 0x000fe2000001000b */
[----:B------:R-:W-:Y:S01]  /*5a40*/  FFMA.FTZ R8, R7, R8, -0.72134751081466674805 ;  /* 0xbf38aa3b07087423 */ /* 0x000fe20000010008 */
[----:B------:R-:W-:Y:S01]  /*5a50*/  FFMA.FTZ R9, R12, R9, -0.72134751081466674805 ;  /* 0xbf38aa3b0c097423 */ /* 0x000fe20000010009 */
[----:B------:R-:W-:Y:S01]  /*5a60*/  FFMA.FTZ R10, R17, R10, -0.72134751081466674805 ;  /* 0xbf38aa3b110a7423 */ /* 0x000fe2000001000a */
[----:B------:R-:W-:Y:S01]  /*5a70*/  FFMA.FTZ R11, R14, R11, -0.72134751081466674805 ;  /* 0xbf38aa3b0e0b7423 */ /* 0x000fe2000001000b */
[----:B------:R-:W-:Y:S01]  /*5a80*/  FMUL R8, R7, R8 ;  /* 0x0000000807087220 */ /* 0x000fe20000400000 */
[----:B------:R-:W-:Y:S01]  /*5a90*/  FMUL R9, R12, R9 ;  /* 0x000000090c097220 */ /* 0x000fe20000400000 */
[----:B------:R-:W-:Y:S01]  /*5aa0*/  FMUL R10, R17, R10 ;  /* 0x0000000a110a7220 */ /* 0x000fe20000400000 */
[----:B------:R-:W-:Y:S01]  /*5ab0*/  FMUL R11, R14, R11 ;  /* 0x0000000b0e0b7220 */ /* 0x000fe20000400000 */
[----:B------:R-:W-:Y:S01]  /*5ac0*/  FMUL R8, R7, R8 ;  /* 0x0000000807087220 */ /* 0x000fe20000400000 */
[----:B------:R-:W-:Y:S01]  /*5ad0*/  FMUL R9, R12, R9 ;  /* 0x000000090c097220 */ /* 0x000fe20000400000 */
[----:B------:R-:W-:Y:S01]  /*5ae0*/  FMUL R10, R17, R10 ;  /* 0x0000000a110a7220 */ /* 0x000fe20000400000 */
[----:B------:R-:W-:Y:S01]  /*5af0*/  FMUL R11, R14, R11 ;  /* 0x0000000b0e0b7220 */ /* 0x000fe20000400000 */
[----:B------:R-:W-:Y:S01]  /*5b00*/  FFMA.FTZ R7, R7, 1.4426950216293334961, R8 ;  /* 0x3fb8aa3b07077823 */ /* 0x000fe20000010008 */
[----:B------:R-:W-:Y:S01]  /*5b10*/  FFMA.FTZ R12, R12, 1.4426950216293334961, R9 ;  /* 0x3fb8aa3b0c0c7823 */ /* 0x000fe20000010009 */
[----:B------:R-:W-:Y:S01]  /*5b20*/  FFMA.FTZ R17, R17, 1.4426950216293334961, R10 ;  /* 0x3fb8aa3b11117823 */ /* 0x000fe2000001000a */
[----:B------:R-:W-:Y:S01]  /*5b30*/  @P0 MOV R8, 0x7f800000 ;  /* 0x7f80000000080802 */ /* 0x000fe20000000f00 */
[----:B------:R-:W-:Y:S01]  /*5b40*/  FADD R6, R6, R7 ;  /* 0x0000000706067221 */ /* 0x000fe20000000000 */
[----:B------:R-:W-:Y:S01]  /*5b50*/  @P1 MOV R10, 0x7f800000 ;  /* 0x7f800000000a1802 */ /* 0x000fe20000000f00 */
[----:B------:R-:W-:Y:S01]  /*5b60*/  FADD R7, R13, R12 ;  /* 0x0000000c0d077221 */ /* 0x000fe20000000000 */
[----:B------:R-:W-:Y:S01]  /*5b70*/  @P4 MOV R9, 0x7f800000 ;  /* 0x7f80000000094802 */ /* 0x000fe20000000f00 */
[----:B------:R-:W-:Y:S01]  /*5b80*/  FADD R37, R16, R17 ;  /* 0x0000001110257221 */ /* 0x000fe20000000000 */
[----:B------:R-:W-:Y:S01]  /*5b90*/  FFMA.FTZ R14, R14, 1.4426950216293334961, R11 ;  /* 0x3fb8aa3b0e0e7823 */ /* 0x000fe2000001000b */
[----:B------:R-:W-:Y:S01]  /*5ba0*/  @P0 FFMA.FTZ R6, R57, R8, +INF ;  /* 0x7f80000039060423 */ /* 0x000fe20000010008 */
[----:B------:R-:W-:Y:S01]  /*5bb0*/  @P1 FFMA.FTZ R7, R61, R10, +INF ;  /* 0x7f8000003d071423 */ /* 0x000fe2000001000a */
[----:B------:R-:W-:Y:S01]  /*5bc0*/  @P4 FFMA.FTZ R37, R94, R9, +INF ;  /* 0x7f8000005e254423 */ /* 0x000fe20000010009 */
[----:B------:R-:W-:Y:S01]  /*5bd0*/  BAR.SYNC.DEFER_BLOCKING 0x0 ;  /* 0x0000000000007b1d */ /* 0x000fe20000010000 */
[----:B------:R-:W-:Y:S01]  /*5be0*/  @!P2 FMUL R78, R78, 16777216 ;  /* 0x4b8000004e4ea820 */ /* 0x000fe20000400000 */
[----:B------:R-:W-:Y:S01]  /*5bf0*/  @!P2 FMUL R86, R86, 16777216 ;  /* 0x4b8000005656a820 */ /* 0x000fe20000400000 */
[----:B------:R-:W-:Y:S01]  /*5c00*/  @!P2 FMUL R88, R88, 16777216 ;  /* 0x4b8000005858a820 */ /* 0x000fe20000400000 */
        /* <DEDUP_REMOVED lines=13> */
[----:B------:R-:W-:Y:S01]  /*5ce0*/  F2FP.BF16.F32.PACK_AB R17, R63, R82 ;  /* 0x000000523f11723e */ /* 0x000fe200000010ff */
[----:B------:R-:W-:Y:S01]  /*5cf0*/  FADD R36, R15, R14 ;  /* 0x0000000e0f247221 */ /* 0x000fe20000000000 */
[----:B------:R-:W-:Y:S01]  /*5d00*/  F2FP.BF16.F32.PACK_AB R18, R18, R115 ;  /* 0x000000731212723e */ /* 0x000fe200000010ff */
[----:B------:R-:W0:Y:S01]  /*5d10*/  LDC.64 R72, c[0x0][0x228] ;  /* 0x00008a00ff487b82 */ /* 0x000e220000000a00 */
[----:B------:R-:W-:-:S02]  /*5d20*/  F2FP.BF16.F32.PACK_AB R16, R86, R21 ;  /* 0x000000155610723e */ /* 0x000fc400000010ff */
[----:B------:R-:W-:Y:S01]  /*5d30*/  F2FP.BF16.F32.PACK_AB R19, R19, R20 ;  /* 0x000000141313723e */ /* 0x000fe200000010ff */
[----:B------:R-:W1:Y:S01]  /*5d40*/  LDS.128 R8, [R38] ;  /* 0x0000000026087984 */ /* 0x000e620000000c00 */
[----:B------:R-:W-:Y:S02]  /*5d50*/  ISETP.GE.U32.AND P5, PT, R65, 0x7f800000, PT ;  /* 0x7f8000004100780c */ /* 0x000fe40003fa6070 */
[----:B------:R-:W-:Y:S01]  /*5d60*/  F2FP.BF16.F32.PACK_AB R20, R74, R55 ;  /* 0x000000374a14723e */ /* 0x000fe200000010ff */
[----:B------:R-:W-:Y:S01]  /*5d70*/  BAR.SYNC.DEFER_BLOCKING 0x0 ;  /* 0x0000000000007b1d */ /* 0x000fe20000010000 */
[----:B------:R-:W-:Y:S02]  /*5d80*/  F2FP.BF16.F32.PACK_AB R21, R67, R70 ;  /* 0x000000464315723e */ /* 0x000fe400000010ff */
[----:B------:R-:W-:Y:S02]  /*5d90*/  F2FP.BF16.F32.PACK_AB R22, R22, R107 ;  /* 0x0000006b1616723e */ /* 0x000fe400000010ff */
[----:B------:R-:W-:-:S03]  /*5da0*/  F2FP.BF16.F32.PACK_AB R23, R23, R48 ;  /* 0x000000301717723e */ /* 0x000fc600000010ff */
[----:B------:R-:W2:Y:S01]  /*5db0*/  LDC R169, c[0x0][0x278] ;  /* 0x00009e00ffa97b82 */ /* 0x000ea20000000800 */
[----:B------:R-:W-:Y:S02]  /*5dc0*/  F2FP.BF16.F32.PACK_AB R69, R71, R64 ;  /* 0x000000404745723e */ /* 0x000fe400000010ff */
[----:B------:R-:W-:Y:S01]  /*5dd0*/  F2FP.BF16.F32.PACK_AB R68, R66, R53 ;  /* 0x000000354244723e */ /* 0x000fe200000010ff */
[----:B------:R-:W-:Y:S01]  /*5de0*/  @P5 IMAD.MOV.U32 R12, RZ, RZ, 0x7f800000 ;  /* 0x7f800000ff0c5424 */ /* 0x000fe200078e00ff */
[----:B------:R-:W-:Y:S02]  /*5df0*/  F2FP.BF16.F32.PACK_AB R70, R27, R46 ;  /* 0x0000002e1b46723e */ /* 0x000fe400000010ff */
[----:B------:R-:W-:Y:S01]  /*5e00*/  F2FP.BF16.F32.PACK_AB R71, R93, R44 ;  /* 0x0000002c5d47723e */ /* 0x000fe200000010ff */
[C---:B------:R-:W-:Y:S01]  /*5e10*/  @P5 FFMA.FTZ R36, R65.reuse, R12, +INF ;  /* 0x7f80000041245423 */ /* 0x040fe2000001000c */
[----:B------:R-:W-:Y:S02]  /*5e20*/  FSETP.NEU.AND P1, PT, R65, RZ, PT ;  /* 0x000000ff4100720b */ /* 0x000fe40003f2d000 */
[----:B------:R-:W-:-:S02]  /*5e30*/  F2FP.BF16.F32.PACK_AB R64, R62, R51 ;  /* 0x000000333e40723e */ /* 0x000fc400000010ff */
[----:B------:R-:W-:Y:S02]  /*5e40*/  F2FP.BF16.F32.PACK_AB R65, R75, R60 ;  /* 0x0000003c4b41723e */ /* 0x000fe400000010ff */
[----:B------:R-:W-:Y:S01]  /*5e50*/  F2FP.BF16.F32.PACK_AB R66, R41, R42 ;  /* 0x0000002a2942723e */ /* 0x000fe200000010ff */
[----:B------:R-:W-:Y:S01]  /*5e60*/  IMAD R41, R0, UR5, RZ ;  /* 0x0000000500297c24 */ /* 0x000fe2000f8e02ff */
[----:B------:R-:W-:Y:S01]  /*5e70*/  F2FP.BF16.F32.PACK_AB R67, R43, R40 ;  /* 0x000000282b43723e */ /* 0x000fe200000010ff */
[----:B------:R-:W-:Y:S01]  /*5e80*/  STSM.16.M88.4 [R5], R16 ;  /* 0x0000001005007844 */ /* 0x000fe20000000200 */
[----:B------:R-:W-:Y:S01]  /*5e90*/  F2FP.BF16.F32.PACK_AB R62, R45, R26 ;  /* 0x0000001a2d3e723e */ /* 0x000fe200000010ff */
[----:B------:R-:W-:Y:S01]  /*5ea0*/  USHF.L.U32 UR5, UR4, 0x1, URZ ;  /* 0x0000000104057899 */ /* 0x000fe2000800063f */
[----:B------:R-:W-:Y:S01]  /*5eb0*/  F2FP.BF16.F32.PACK_AB R63, R24, R25 ;  /* 0x00000019183f723e */ /* 0x000fe200000010ff */
[----:B------:R-:W-:Y:S01]  /*5ec0*/  BAR.SYNC.DEFER_BLOCKING 0x0 ;  /* 0x0000000000007b1d */ /* 0x000fe20000010000 */
[----:B------:R-:W-:Y:S01]  /*5ed0*/  FSETP.NEU.AND P2, PT, R61, RZ, PT ;  /* 0x000000ff3d00720b */ /* 0x000fe20003f4d000 */
[----:B------:R-:W-:Y:S01]  /*5ee0*/  IMAD.HI R42, R41, 0x2, RZ ;  /* 0x00000002292a7827 */ /* 0x000fe200078e02ff */
[----:B------:R-:W-:-:S02]  /*5ef0*/  F2FP.BF16.F32.PACK_AB R60, R58, R47 ;  /* 0x0000002f3a3c723e */ /* 0x000fc400000010ff */
[----:B------:R-:W-:Y:S01]  /*5f00*/  F2FP.BF16.F32.PACK_AB R61, R79, R56 ;  /* 0x000000384f3d723e */ /* 0x000fe200000010ff */
[C---:B--2---:R-:W-:Y:S01]  /*5f10*/  IMAD R53, R169.reuse, 0x6, RZ ;  /* 0x00000006a9357824 */ /* 0x044fe200078e02ff */
[----:B------:R-:W-:Y:S01]  /*5f20*/  F2FP.BF16.F32.PACK_AB R44, R54, R31 ;  /* 0x0000001f362c723e */ /* 0x000fe200000010ff */
[----:B------:R-:W-:Y:S01]  /*5f30*/  IMAD R51, R169, 0x5, RZ ;  /* 0x00000005a9337824 */ /* 0x000fe200078e02ff */
[----:B------:R-:W-:Y:S01]  /*5f40*/  F2FP.BF16.F32.PACK_AB R46, R49, R30 ;  /* 0x0000001e312e723e */ /* 0x000fe200000010ff */
[C---:B------:R-:W-:Y:S01]  /*5f50*/  IMAD R77, R169.reuse, 0x12, RZ ;  /* 0x00000012a94d7824 */ /* 0x040fe200078e02ff */
[----:B------:R-:W-:Y:S01]  /*5f60*/  F2FP.BF16.F32.PACK_AB R47, R28, R29 ;  /* 0x0000001d1c2f723e */ /* 0x000fe200000010ff */
[----:B------:R-:W-:Y:S01]  /*5f70*/  IMAD R55, R169, 0x7, RZ ;  /* 0x00000007a9377824 */ /* 0x000fe200078e02ff */
[----:B------:R-:W-:Y:S01]  /*5f80*/  F2FP.BF16.F32.PACK_AB R45, R83, R52 ;  /* 0x00000034532d723e */ /* 0x000fe200000010ff */
[----:B------:R-:W-:Y:S01]  /*5f90*/  IMAD R59, R169, 0x9, RZ ;  /* 0x00000009a93b7824 */ /* 0x000fe200078e02ff */
[----:B------:R-:W-:Y:S01]  /*5fa0*/  F2FP.BF16.F32.PACK_AB R85, R87, R50 ;  /* 0x000000325755723e */ /* 0x000fe200000010ff */
[C---:B------:R-:W-:Y:S01]  /*5fb0*/  IMAD R81, R169.reuse, 0x14, RZ ;  /* 0x00000014a9517824 */ /* 0x040fe200078e02ff */
[----:B------:R-:W-:Y:S01]  /*5fc0*/  F2FP.BF16.F32.PACK_AB R86, R34, R35 ;  /* 0x000000232256723e */ /* 0x000fe200000010ff */
[C---:B------:R-:W-:Y:S01]  /*5fd0*/  IMAD R89, R169.reuse, 0x18, RZ ;  /* 0x00000018a9597824 */ /* 0x040fe200078e02ff */
[----:B------:R-:W-:Y:S01]  /*5fe0*/  F2FP.BF16.F32.PACK_AB R87, R32, R33 ;  /* 0x000000212057723e */ /* 0x000fe200000010ff */
[----:B------:R-:W-:Y:S01]  /*5ff0*/  IMAD R93, R169, 0x1a, RZ ;  /* 0x0000001aa95d7824 */ /* 0x000fe200078e02ff */
[----:B------:R-:W-:Y:S01]  /*6000*/  SHF.L.U32 R43, R41, 0x1, RZ ;  /* 0x00000001292b7819 */ /* 0x000fe200000006ff */
[----:B------:R-:W-:Y:S01]  /*6010*/  IMAD R97, R169, 0x1c, RZ ;  /* 0x0000001ca9617824 */ /* 0x000fe200078e02ff */
[----:B------:R-:W-:Y:S01]  /*6020*/  F2FP.BF16.F32.PACK_AB R84, R39, R84 ;  /* 0x000000542754723e */ /* 0x000fe200000010ff */
[----:B------:R-:W2:Y:S01]  /*6030*/  LDS.128 R12, [R38] ;  /* 0x00000000260c7984 */ /* 0x000ea20000000c00 */
[----:B0-----:R-:W-:Y:S01]  /*6040*/  IADD3 R40, P4, P5, R43, UR5, R72 ;  /* 0x000000052b287c10 */ /* 0x001fe2000fd9e048 */
[----:B------:R-:W-:Y:S01]  /*6050*/  UIMAD.WIDE UR4, UR4, 0x2, URZ ;  /* 0x00000002040478a5 */ /* 0x000fe2000f8e023f */
[----:B------:R-:W-:Y:S01]  /*6060*/  SHF.L.U32 R49, R169, 0x2, RZ ;  /* 0x00000002a9317819 */ /* 0x000fe200000006ff */
[----:B------:R-:W-:Y:S01]  /*6070*/  BAR.SYNC.DEFER_BLOCKING 0x0 ;  /* 0x0000000000007b1d */ /* 0x000fe20000010000 */
[----:B------:R-:W-:Y:S01]  /*6080*/  FSETP.NEU.AND P3, PT, R57, RZ, PT ;  /* 0x000000ff3900720b */ /* 0x000fe20003f6d000 */
[C---:B------:R-:W-:Y:S01]  /*6090*/  IMAD.SHL.U32 R57, R169.reuse, 0x8, RZ ;  /* 0x00000008a9397824 */ /* 0x040fe200078e00ff */
[----:B------:R-:W-:Y:S01]  /*60a0*/  FSETP.NEU.AND P0, PT, R94, RZ, PT ;  /* 0x000000ff5e00720b */ /* 0x000fe20003f0d000 */
[C---:B------:R-:W-:Y:S01]  /*60b0*/  IMAD R101, R169.reuse, 0x1e, RZ ;  /* 0x0000001ea9657824 */ /* 0x040fe200078e02ff */
[----:B------:R-:W-:Y:S01]  /*60c0*/  IADD3.X R41, R42, UR5, R73, P4, P5 ;  /* 0x000000052a297c10 */ /* 0x000fe2000a7ea449 */
[C---:B------:R-:W-:Y:S01]  /*60d0*/  IMAD R111, R169.reuse, 0x22, RZ ;  /* 0x00000022a96f7824 */ /* 0x040fe200078e02ff */
[C---:B------:R-:W-:Y:S01]  /*60e0*/  SHF.L.U32 R73, R169.reuse, 0x4, RZ ;  /* 0x00000004a9497819 */ /* 0x040fe200000006ff */
[C---:B------:R-:W-:Y:S01]  /*60f0*/  IMAD R115, R169.reuse, 0x24, RZ ;  /* 0x00000024a9737824 */ /* 0x040fe200078e02ff */
[C---:B------:R-:W-:Y:S01]  /*6100*/  SHF.L.U32 R107, R169.reuse, 0x5, RZ ;  /* 0x00000005a96b7819 */ /* 0x040fe200000006ff */
[C---:B------:R-:W-:Y:S01]  /*6110*/  IMAD R75, R169.reuse, 0x11, RZ ;  /* 0x00000011a94b7824 */ /* 0x040fe200078e02ff */
[----:B------:R-:W-:Y:S01]  /*6120*/  FSEL R6, R6, -INF , P3 ;  /* 0xff80000006067808 */ /* 0x000fe20001800000 */
[----:B------:R-:W-:Y:S01]  /*6130*/  IMAD R119, R169, 0x26, RZ ;  /* 0x00000026a9777824 */ /* 0x000fe200078e02ff */
[----:B------:R-:W-:Y:S01]  /*6140*/  FSEL R7, R7, -INF , P2 ;  /* 0xff80000007077808 */ /* 0x000fe20001000000 */
[----:B------:R-:W-:Y:S01]  /*6150*/  IMAD R123, R169, 0x28, RZ ;  /* 0x00000028a97b7824 */ /* 0x000fe200078e02ff */
[----:B------:R-:W-:Y:S01]  /*6160*/  FSEL R37, R37, -INF , P0 ;  /* 0xff80000025257808 */ /* 0x000fe20000000000 */
[C---:B------:R-:W-:Y:S01]  /*6170*/  IMAD R127, R169.reuse, 0x2a, RZ ;  /* 0x0000002aa97f7824 */ /* 0x040fe200078e02ff */
[----:B------:R-:W-:Y:S01]  /*6180*/  SHF.L.U32 R166, R166, 0x1, RZ ;  /* 0x00000001a6a67819 */ /* 0x000fe200000006ff */
[----:B------:R-:W-:-:S02]  /*6190*/  IMAD R79, R169, 0x13, RZ ;  /* 0x00000013a94f7824 */ /* 0x000fc400078e02ff */
[----:B------:R-:W-:Y:S01]  /*61a0*/  FFMA R6, R6, 0.69314718246459960938, R105 ;  /* 0x3f31721806067823 */ /* 0x000fe20000000069 */
[----:B------:R-:W-:Y:S02]  /*61b0*/  IMAD R83, R169, 0x15, RZ ;  /* 0x00000015a9537824 */ /* 0x000fe400078e02ff */
[----:B------:R-:W-:Y:S01]  /*61c0*/  FFMA R7, R7, 0.69314718246459960938, R4 ;  /* 0x3f31721807077823 */ /* 0x000fe20000000004 */
[C---:B------:R-:W-:Y:S01]  /*61d0*/  IMAD R137, R169.reuse, 0x2c, RZ ;  /* 0x0000002ca9897824 */ /* 0x040fe200078e02ff */
[----:B------:R-:W-:Y:S01]  /*61e0*/  LOP3.LUT R166, R166, 0xf8, RZ, 0xc0, !PT ;  /* 0x000000f8a6a67812 */ /* 0x000fe200078ec0ff */
[----:B------:R-:W-:Y:S01]  /*61f0*/  STSM.16.M88.4 [R5], R20 ;  /* 0x0000001405007844 */ /* 0x000fe20000000200 */
[----:B------:R-:W-:Y:S02]  /*6200*/  IMAD R149, R169, 0x2e, RZ ;  /* 0x0000002ea9957824 */ /* 0x000fe400078e02ff */
[----:B------:R-:W-:Y:S01]  /*6210*/  FFMA R37, R37, 0.69314718246459960938, R2 ;  /* 0x3f31721825257823 */ /* 0x000fe20000000002 */
[C---:B------:R-:W-:Y:S01]  /*6220*/  IMAD R157, R169.reuse, 0x30, RZ ;  /* 0x00000030a99d7824 */ /* 0x040fe200078e02ff */
[----:B------:R-:W-:Y:S01]  /*6230*/  BAR.SYNC.DEFER_BLOCKING 0x0 ;  /* 0x0000000000007b1d */ /* 0x000fe20000010000 */
[----:B------:R-:W-:-:S02]  /*6240*/  IMAD R161, R169, 0x32, RZ ;  /* 0x00000032a9a17824 */ /* 0x000fc400078e02ff */
[C---:B------:R-:W-:Y:S02]  /*6250*/  IMAD R165, R169.reuse, 0x34, RZ ;  /* 0x00000034a9a57824 */ /* 0x040fe400078e02ff */
[C---:B------:R-:W-:Y:S01]  /*6260*/  IMAD R171, R169.reuse, 0x36, RZ ;  /* 0x00000036a9ab7824 */ /* 0x040fe200078e02ff */
[----:B------:R-:W-:Y:S01]  /*6270*/  ULDC UR4, c[0x0][0x27c] ;  /* 0x00009f0000047ab9 */ /* 0x000fe20000000800 */
[C---:B------:R-:W-:Y:S01]  /*6280*/  IMAD R91, R169.reuse, 0x19, RZ ;  /* 0x00000019a95b7824 */ /* 0x040fe200078e02ff */
[----:B------:R-:W-:Y:S01]  /*6290*/  UIMAD UR4, UR16, UR4, URZ ;  /* 0x00000004100472a4 */ /* 0x000fe2000f8e023f */
[C---:B------:R-:W-:Y:S02]  /*62a0*/  IMAD R95, R169.reuse, 0x1b, RZ ;  /* 0x0000001ba95f7824 */ /* 0x040fe400078e02ff */
[C---:B------:R-:W-:Y:S01]  /*62b0*/  IMAD R175, R169.reuse, 0x38, RZ ;  /* 0x00000038a9af7824 */ /* 0x040fe200078e02ff */
[----:B------:R-:W-:Y:S01]  /*62c0*/  USHF.L.U32 UR6, UR4, 0x2, URZ ;  /* 0x0000000204067899 */ /* 0x000fe2000800063f */
[C---:B------:R-:W-:Y:S01]  /*62d0*/  IMAD R145, R169.reuse, 0x3a, RZ ;  /* 0x0000003aa9917824 */ /* 0x040fe200078e02ff */
[----:B------:R-:W-:Y:S01]  /*62e0*/  UIMAD.WIDE UR4, UR4, 0x4, URZ ;  /* 0x00000004040478a5 */ /* 0x000fe2000f8e023f */
[----:B------:R-:W-:-:S02]  /*62f0*/  IMAD R133, R169, 0x3c, RZ ;  /* 0x0000003ca9857824 */ /* 0x000fc400078e02ff */
[C---:B------:R-:W-:Y:S02]  /*6300*/  IMAD R99, R169.reuse, 0x1d, RZ ;  /* 0x0000001da9637824 */ /* 0x040fe400078e02ff */
[C---:B------:R-:W-:Y:S02]  /*6310*/  IMAD R177, R169.reuse, 0x42, RZ ;  /* 0x00000042a9b17824 */ /* 0x040fe400078e02ff */
[C---:B------:R-:W-:Y:S02]  /*6320*/  IMAD R103, R169.reuse, 0x1f, RZ ;  /* 0x0000001fa9677824 */ /* 0x040fe400078e02ff */
[C---:B------:R-:W-:Y:S01]  /*6330*/  IMAD R109, R169.reuse, 0x21, RZ ;  /* 0x00000021a96d7824 */ /* 0x040fe200078e02ff */
[----:B------:R-:W-:Y:S01]  /*6340*/  LDS.128 R16, [R38] ;  /* 0x0000000026107984 */ /* 0x000fe20000000c00 */
[C---:B------:R-:W-:Y:S02]  /*6350*/  IMAD R179, R169.reuse, 0x44, RZ ;  /* 0x00000044a9b37824 */ /* 0x040fe400078e02ff */
[C---:B------:R-:W-:Y:S01]  /*6360*/  IMAD R181, R169.reuse, 0x46, RZ ;  /* 0x00000046a9b57824 */ /* 0x040fe200078e02ff */
[----:B------:R-:W-:Y:S01]  /*6370*/  BAR.SYNC.DEFER_BLOCKING 0x0 ;  /* 0x0000000000007b1d */ /* 0x000fe20000010000 */
[----:B------:R-:W-:-:S02]  /*6380*/  IMAD R183, R169, 0x48, RZ ;  /* 0x00000048a9b77824 */ /* 0x000fc400078e02ff */
[C---:B------:R-:W-:Y:S02]  /*6390*/  IMAD R113, R169.reuse, 0x23, RZ ;  /* 0x00000023a9717824 */ /* 0x040fe400078e02ff */
[C---:B------:R-:W-:Y:S02]  /*63a0*/  IMAD R185, R169.reuse, 0x4a, RZ ;  /* 0x0000004aa9b97824 */ /* 0x040fe400078e02ff */
[C---:B------:R-:W-:Y:S02]  /*63b0*/  IMAD R187, R169.reuse, 0x4c, RZ ;  /* 0x0000004ca9bb7824 */ /* 0x040fe400078e02ff */
[C---:B------:R-:W-:Y:S02]  /*63c0*/  IMAD R189, R169.reuse, 0x4e, RZ ;  /* 0x0000004ea9bd7824 */ /* 0x040fe400078e02ff */
[C---:B------:R-:W-:Y:S02]  /*63d0*/  IMAD R117, R169.reuse, 0x25, RZ ;  /* 0x00000025a9757824 */ /* 0x040fe400078e02ff */
[----:B------:R-:W-:-:S02]  /*63e0*/  IMAD R121, R169, 0x27, RZ ;  /* 0x00000027a9797824 */ /* 0x000fc400078e02ff */
[C---:B------:R-:W-:Y:S02]  /*63f0*/  IMAD R191, R169.reuse, 0x50, RZ ;  /* 0x00000050a9bf7824 */ /* 0x040fe400078e02ff */
[C---:B------:R-:W-:Y:S02]  /*6400*/  IMAD R193, R169.reuse, 0x52, RZ ;  /* 0x00000052a9c17824 */ /* 0x040fe400078e02ff */
[C---:B------:R-:W-:Y:S02]  /*6410*/  IMAD R195, R169.reuse, 0x54, RZ ;  /* 0x00000054a9c37824 */ /* 0x040fe400078e02ff */
[C---:B------:R-:W-:Y:S02]  /*6420*/  IMAD R125, R169.reuse, 0x29, RZ ;  /* 0x00000029a97d7824 */ /* 0x040fe400078e02ff */
[C---:B------:R-:W-:Y:S01]  /*6430*/  IMAD R197, R169.reuse, 0x56, RZ ;  /* 0x00000056a9c57824 */ /* 0x040fe200078e02ff */
[----:B------:R0:W-:Y:S01]  /*6440*/  STSM.16.M88.4 [R5], R68 ;  /* 0x0000004405007844 */ /* 0x0001e20000000200 */
[----:B------:R-:W-:-:S02]  /*6450*/  IMAD R199, R169, 0x58, RZ ;  /* 0x00000058a9c77824 */ /* 0x000fc400078e02ff */
[C---:B------:R-:W-:Y:S01]  /*6460*/  IMAD R201, R169.reuse, 0x5a, RZ ;  /* 0x0000005aa9c97824 */ /* 0x040fe200078e02ff */
[----:B------:R-:W-:Y:S01]  /*6470*/  BAR.SYNC.DEFER_BLOCKING 0x0 ;  /* 0x0000000000007b1d */ /* 0x000fe20000010000 */
[C---:B------:R-:W-:Y:S02]  /*6480*/  IMAD R131, R169.reuse, 0x2b, RZ ;  /* 0x0000002ba9837824 */ /* 0x040fe400078e02ff */
[C---:B------:R-:W-:Y:S02]  /*6490*/  IMAD R143, R169.reuse, 0x2d, RZ ;  /* 0x0000002da98f7824 */ /* 0x040fe400078e02ff */
[C---:B------:R-:W-:Y:S02]  /*64a0*/  IMAD R203, R169.reuse, 0x5c, RZ ;  /* 0x0000005ca9cb7824 */ /* 0x040fe400078e02ff */
[C---:B------:R-:W-:Y:S02]  /*64b0*/  IMAD R205, R169.reuse, 0x5e, RZ ;  /* 0x0000005ea9cd7824 */ /* 0x040fe400078e02ff */
[----:B------:R-:W-:-:S02]  /*64c0*/  IMAD R207, R169, 0x60, RZ ;  /* 0x00000060a9cf7824 */ /* 0x000fc400078e02ff */
[C---:B------:R-:W-:Y:S02]  /*64d0*/  IMAD R155, R169.reuse, 0x2f, RZ ;  /* 0x0000002fa99b7824 */ /* 0x040fe400078e02ff */
[C---:B0-----:R-:W-:Y:S02]  /*64e0*/  IMAD R69, R169.reuse, 0xe, RZ ;  /* 0x0000000ea9457824 */ /* 0x041fe400078e02ff */
[C---:B------:R-:W-:Y:S02]  /*64f0*/  IMAD R71, R169.reuse, 0xf, RZ ;  /* 0x0000000fa9477824 */ /* 0x040fe400078e02ff */
[C---:B------:R-:W-:Y:S02]  /*6500*/  IMAD R209, R169.reuse, 0x62, RZ ;  /* 0x00000062a9d17824 */ /* 0x040fe400078e02ff */
[C---:B------:R-:W-:Y:S02]  /*6510*/  IMAD R211, R169.reuse, 0x64, RZ ;  /* 0x00000064a9d37824 */ /* 0x040fe400078e02ff */
[----:B------:R-:W-:-:S02]  /*6520*/  IMAD R213, R169, 0x66, RZ ;  /* 0x00000066a9d57824 */ /* 0x000fc400078e02ff */
[C---:B------:R-:W-:Y:S01]  /*6530*/  IMAD R159, R169.reuse, 0x31, RZ ;  /* 0x00000031a99f7824 */ /* 0x040fe200078e02ff */
[----:B------:R-:W0:Y:S01]  /*6540*/  LDS.128 R20, [R38] ;  /* 0x0000000026147984 */ /* 0x000e220000000c00 */
[C---:B------:R-:W-:Y:S02]  /*6550*/  IMAD R163, R169.reuse, 0x33, RZ ;  /* 0x00000033a9a37824 */ /* 0x040fe400078e02ff */
[C---:B------:R-:W-:Y:S01]  /*6560*/  IMAD R215, R169.reuse, 0x68, RZ ;  /* 0x00000068a9d77824 */ /* 0x040fe200078e02ff */
[----:B------:R-:W-:Y:S01]  /*6570*/  BAR.SYNC.DEFER_BLOCKING 0x0 ;  /* 0x0000000000007b1d */ /* 0x000fe20000010000 */
[C---:B------:R-:W-:Y:S02]  /*6580*/  IMAD R217, R169.reuse, 0x6a, RZ ;  /* 0x0000006aa9d97824 */ /* 0x040fe400078e02ff */
[C---:B------:R-:W-:Y:S02]  /*6590*/  IMAD R219, R169.reuse, 0x6c, RZ ;  /* 0x0000006ca9db7824 */ /* 0x040fe400078e02ff */
        /* <DEDUP_REMOVED lines=9> */
[C---:B------:R-:W-:Y:S01]  /*6630*/  IMAD R153, R169.reuse, 0x78, RZ ;  /* 0x00000078a9997824 */ /* 0x040fe200078e02ff */
[----:B------:R3:W-:Y:S01]  /*6640*/  STSM.16.M88.4 [R5], R64 ;  /* 0x0000004005007844 */ /* 0x0007e20000000200 */
[C---:B------:R-:W-:Y:S02]  /*6650*/  IMAD R39, R169.reuse, 0x3d, RZ ;  /* 0x0000003da9277824 */ /* 0x040fe400078e02ff */
[C---:B------:R-:W-:Y:S01]  /*6660*/  IMAD R147, R169.reuse, 0x7a, RZ ;  /* 0x0000007aa9937824 */ /* 0x040fe200078e02ff */
[----:B------:R-:W-:Y:S01]  /*6670*/  BAR.SYNC.DEFER_BLOCKING 0x0 ;  /* 0x0000000000007b1d */ /* 0x000fe20000010000 */
[----:B------:R-:W-:-:S02]  /*6680*/  IMAD R141, R169, 0x7e, RZ ;  /* 0x0000007ea98d7824 */ /* 0x000fc400078e02ff */
[C---:B------:R-:W-:Y:S02]  /*6690*/  IMAD R129, R169.reuse, 0x3f, RZ ;  /* 0x0000003fa9817824 */ /* 0x040fe400078e02ff */
[C---:B------:R-:W-:Y:S02]  /*66a0*/  IMAD R135, R169.reuse, 0x7c, RZ ;  /* 0x0000007ca9877824 */ /* 0x040fe400078e02ff */
[C---:B---3--:R-:W-:Y:S02]  /*66b0*/  IMAD R65, R169.reuse, 0xc, RZ ;  /* 0x0000000ca9417824 */ /* 0x048fe400078e02ff */
[C---:B------:R-:W-:Y:S01]  /*66c0*/  IMAD R67, R169.reuse, 0xd, RZ ;  /* 0x0000000da9437824 */ /* 0x040fe200078e02ff */
[----:B------:R-:W3:Y:S01]  /*66d0*/  LDS.128 R24, [R38] ;  /* 0x0000000026187984 */ /* 0x000ee20000000c00 */
[----:B------:R-:W-:Y:S06]  /*66e0*/  BAR.SYNC.DEFER_BLOCKING 0x0 ;  /* 0x0000000000007b1d */ /* 0x000fec0000010000 */
[----:B------:R4:W-:Y:S02]  /*66f0*/  STSM.16.M88.4 [R5], R60 ;  /* 0x0000003c05007844 */ /* 0x0009e40000000200 */
[----:B------:R-:W-:Y:S01]  /*6700*/  BAR.SYNC.DEFER_BLOCKING 0x0 ;  /* 0x0000000000007b1d */ /* 0x000fe20000010000 */
[----:B----4-:R-:W-:-:S02]  /*6710*/  IMAD R61, R169, 0xa, RZ ;  /* 0x0000000aa93d7824 */ /* 0x010fc400078e02ff */
[----:B------:R-:W-:-:S03]  /*6720*/  IMAD R63, R169, 0xb, RZ ;  /* 0x0000000ba93f7824 */ /* 0x000fc600078e02ff */
[----:B------:R-:W4:Y:S02]  /*6730*/  LDS.128 R28, [R38] ;  /* 0x00000000261c7984 */ /* 0x000f240000000c00 */
[----:B------:R-:W-:Y:S06]  /*6740*/  BAR.SYNC.DEFER_BLOCKING 0x0 ;  /* 0x0000000000007b1d */ /* 0x000fec0000010000 */
[----:B------:R5:W-:Y:S02]  /*6750*/  STSM.16.M88.4 [R5], R44 ;  /* 0x0000002c05007844 */ /* 0x000be40000000200 */
[----:B------:R-:W-:Y:S01]  /*6760*/  BAR.SYNC.DEFER_BLOCKING 0x0 ;  /* 0x0000000000007b1d */ /* 0x000fe20000010000 */
[C---:B-----5:R-:W-:Y:S01]  /*6770*/  SHF.L.U32 R45, R169.reuse, 0x1, RZ ;  /* 0x00000001a92d7819 */ /* 0x060fe200000006ff */
[C---:B------:R-:W-:Y:S01]  /*6780*/  IMAD R47, R169.reuse, 0x3, RZ ;  /* 0x00000003a92f7824 */ /* 0x040fe200078e02ff */
[----:B------:R-:W-:-:S02]  /*6790*/  LEA R44, P5, R169, R40, 0x2 ;  /* 0x00000028a92c7211 */ /* 0x000fc400078a10ff */
[-C--:B------:R-:W-:Y:S02]  /*67a0*/  IADD3 R42, P4, R45, R40.reuse, RZ ;  /* 0x000000282d2a7210 */ /* 0x080fe40007f9e0ff */
[-C--:B------:R-:W-:Y:S02]  /*67b0*/  IADD3 R46, P6, R53, R40.reuse, RZ ;  /* 0x00000028352e7210 */ /* 0x080fe40007fde0ff */
[-C--:B------:R-:W-:Y:S02]  /*67c0*/  LEA.HI.X.SX32 R43, R169, R41.reuse, 0x1, P4 ;  /* 0x00000029a92b7211 */ /* 0x080fe400020f0eff */
[----:B------:R-:W-:Y:S01]  /*67d0*/  LEA.HI.X.SX32 R45, R45, R41, 0x1, P5 ;  /* 0x000000292d2d7211 */ /* 0x000fe200028f0eff */
[----:B------:R-:W5:Y:S01]  /*67e0*/  LDS.128 R32, [R38] ;  /* 0x0000000026207984 */ /* 0x000f620000000c00 */
[----:B------:R-:W-:Y:S01]  /*67f0*/  BAR.SYNC.DEFER_BLOCKING 0x0 ;  /* 0x0000000000007b1d */ /* 0x000fe20000010000 */
[-C--:B------:R-:W-:Y:S02]  /*6800*/  LEA R48, P4, R169, R40.reuse, 0x3 ;  /* 0x00000028a9307211 */ /* 0x080fe400078818ff */
[----:B------:R-:W-:-:S02]  /*6810*/  IADD3 R50, P5, R61, R40, RZ ;  /* 0x000000283d327210 */ /* 0x000fc40007fbe0ff */
[-C--:B------:R-:W-:Y:S02]  /*6820*/  LEA.HI.X.SX32 R47, R47, R41.reuse, 0x1, P6 ;  /* 0x000000292f2f7211 */ /* 0x080fe400030f0eff */
[-C--:B------:R-:W-:Y:S02]  /*6830*/  IADD3 R52, P6, R65, R40.reuse, RZ ;  /* 0x0000002841347210 */ /* 0x080fe40007fde0ff */
[-C--:B------:R-:W-:Y:S02]  /*6840*/  LEA.HI.X.SX32 R49, R49, R41.reuse, 0x1, P4 ;  /* 0x0000002931317211 */ /* 0x080fe400020f0eff */
[----:B------:R-:W-:Y:S02]  /*6850*/  LEA.HI.X.SX32 R51, R51, R41, 0x1, P5 ;  /* 0x0000002933337211 */ /* 0x000fe400028f0eff */
[-C--:B------:R-:W-:Y:S02]  /*6860*/  IADD3 R54, P4, R69, R40.reuse, RZ ;  /* 0x0000002845367210 */ /* 0x080fe40007f9e0ff */
[----:B------:R-:W-:-:S02]  /*6870*/  LEA R56, P5, R169, R40, 0x4 ;  /* 0x00000028a9387211 */ /* 0x000fc400078a20ff */
[-C--:B------:R-:W-:Y:S02]  /*6880*/  LEA.HI.X.SX32 R53, R53, R41.reuse, 0x1, P6 ;  /* 0x0000002935357211 */ /* 0x080fe400030f0eff */
[-C--:B------:R-:W-:Y:S02]  /*6890*/  IADD3 R58, P6, R77, R40.reuse, RZ ;  /* 0x000000284d3a7210 */ /* 0x080fe40007fde0ff */
[-C--:B------:R-:W-:Y:S02]  /*68a0*/  LEA.HI.X.SX32 R55, R55, R41.reuse, 0x1, P4 ;  /* 0x0000002937377211 */ /* 0x080fe400020f0eff */
[-C--:B------:R-:W-:Y:S01]  /*68b0*/  LEA.HI.X.SX32 R57, R57, R41.reuse, 0x1, P5 ;  /* 0x0000002939397211 */ /* 0x080fe200028f0eff */
[----:B------:R1:W-:Y:S01]  /*68c0*/  STSM.16.M88.4 [R5], R84 ;  /* 0x0000005405007844 */ /* 0x0003e20000000200 */
[----:B------:R-:W-:Y:S01]  /*68d0*/  BAR.SYNC.DEFER_BLOCKING 0x0 ;  /* 0x0000000000007b1d */ /* 0x000fe20000010000 */
[----:B------:R-:W-:Y:S02]  /*68e0*/  IADD3 R60, P4, R81, R40, RZ ;  /* 0x00000028513c7210 */ /* 0x000fe40007f9e0ff */
[----:B------:R-:W-:-:S02]  /*68f0*/  LEA.HI.X.SX32 R59, R59, R41, 0x1, P6 ;  /* 0x000000293b3b7211 */ /* 0x000fc400030f0eff */
[-C--:B------:R-:W-:Y:S02]  /*6900*/  IADD3 R64, P6, R89, R40.reuse, RZ ;  /* 0x0000002859407210 */ /* 0x080fe40007fde0ff */
[-C--:B------:R-:W-:Y:S02]  /*6910*/  LEA.HI.X.SX32 R61, R61, R41.reuse, 0x1, P4 ;  /* 0x000000293d3d7211 */ /* 0x080fe400020f0eff */
[-C--:B------:R-:W-:Y:S02]  /*6920*/  IADD3 R66, P4, R93, R40.reuse, RZ ;  /* 0x000000285d427210 */ /* 0x080fe40007f9e0ff */
[-C--:B------:R-:W-:Y:S01]  /*6930*/  LEA.HI.X.SX32 R65, R65, R41.reuse, 0x1, P6 ;  /* 0x0000002941417211 */ /* 0x080fe200030f0eff */
[----:B-1----:R-:W-:Y:S01]  /*6940*/  IMAD R85, R169, 0x16, RZ ;  /* 0x00000016a9557824 */ /* 0x002fe200078e02ff */
[-C--:B------:R-:W-:Y:S01]  /*6950*/  IADD3 R70, P6, R101, R40.reuse, RZ ;  /* 0x0000002865467210 */ /* 0x080fe20007fde0ff */
[----:B------:R-:W-:Y:S01]  /*6960*/  IMAD R87, R169, 0x17, RZ ;  /* 0x00000017a9577824 */ /* 0x000fe200078e02ff */
[----:B------:R-:W-:Y:S01]  /*6970*/  LEA.HI.X.SX32 R67, R67, R41, 0x1, P4 ;  /* 0x0000002943437211 */ /* 0x000fe200020f0eff */
[----:B------:R-:W-:Y:S01]  /*6980*/  IMAD R5, R169, 0x3e, RZ ;  /* 0x0000003ea9057824 */ /* 0x000fe200078e02ff */
[----:B------:R-:W-:-:S02]  /*6990*/  IADD3 R62, P5, R85, R40, RZ ;  /* 0x00000028553e7210 */ /* 0x000fc40007fbe0ff */
[-C--:B------:R-:W-:Y:S02]  /*69a0*/  LEA R72, P4, R169, R40.reuse, 0x5 ;  /* 0x00000028a9487211 */ /* 0x080fe400078828ff */
[-C--:B------:R-:W-:Y:S02]  /*69b0*/  LEA.HI.X.SX32 R63, R63, R41.reuse, 0x1, P5 ;  /* 0x000000293f3f7211 */ /* 0x080fe400028f0eff */
[-C--:B------:R-:W-:Y:S01]  /*69c0*/  IADD3 R68, P5, R97, R40.reuse, RZ ;  /* 0x0000002861447210 */ /* 0x080fe20007fbe0ff */
[----:B------:R1:W-:Y:S01]  /*69d0*/  STG.E.U16 desc[UR44][R40.64], R8 ;  /* 0x0000000828007986 */ /* 0x0003e2000c10152c */
[-C--:B------:R-:W-:Y:S02]  /*69e0*/  LEA.HI.X.SX32 R71, R71, R41.reuse, 0x1, P6 ;  /* 0x0000002947477211 */ /* 0x080fe400030f0eff */
[----:B------:R-:W-:Y:S02]  /*69f0*/  LEA.HI.X.SX32 R69, R69, R41, 0x1, P5 ;  /* 0x0000002945457211 */ /* 0x000fe400028f0eff */
[----:B------:R-:W-:-:S02]  /*6a00*/  IADD3 R74, P5, R111, R40, RZ ;  /* 0x000000286f4a7210 */ /* 0x000fc40007fbe0ff */
[-C--:B------:R-:W-:Y:S02]  /*6a10*/  IADD3 R76, P6, R115, R40.reuse, RZ ;  /* 0x00000028734c7210 */ /* 0x080fe40007fde0ff */
[-C--:B------:R-:W-:Y:S02]  /*6a20*/  LEA.HI.X.SX32 R73, R73, R41.reuse, 0x1, P4 ;  /* 0x0000002949497211 */ /* 0x080fe400020f0eff */
[-C--:B------:R-:W-:Y:S02]  /*6a30*/  LEA.HI.X.SX32 R75, R75, R41.reuse, 0x1, P5 ;  /* 0x000000294b4b7211 */ /* 0x080fe400028f0eff */
[-C--:B------:R-:W-:Y:S02]  /*6a40*/  IADD3 R78, P4, R119, R40.reuse, RZ ;  /* 0x00000028774e7210 */ /* 0x080fe40007f9e0ff */
[----:B------:R-:W-:Y:S02]  /*6a50*/  IADD3 R80, P5, R123, R40, RZ ;  /* 0x000000287b507210 */ /* 0x000fe40007fbe0ff */
[----:B------:R-:W-:-:S02]  /*6a60*/  LEA.HI.X.SX32 R77, R77, R41, 0x1, P6 ;  /* 0x000000294d4d7211 */ /* 0x000fc400030f0eff */
        /* <DEDUP_REMOVED lines=22> */
[----:B------:R-:W-:Y:S02]  /*6bd0*/  LEA R106, P5, R169, R40, 0x6 ;  /* 0x00000028a96a7211 */ /* 0x000fe400078a30ff */
        /* <DEDUP_REMOVED lines=61> */
[----:B-1----:R-:W-:Y:S02]  /*6fb0*/  IADD3 R40, P6, R135, R40, RZ ;  /* 0x0000002887287210 */ /* 0x002fe40007fde0ff */
[----:B------:R-:W-:Y:S02]  /*6fc0*/  PRMT R8, R8, 0x7632, R8 ;  /* 0x0000763208087816 */ /* 0x000fe40000000008 */
[-C--:B------:R-:W-:Y:S02]  /*6fd0*/  LEA.HI.X.SX32 R135, R39, R41.reuse, 0x1, P4 ;  /* 0x0000002927877211 */ /* 0x080fe400020f0eff */
[-C--:B------:R-:W-:Y:S01]  /*6fe0*/  LEA.HI.X.SX32 R129, R129, R41.reuse, 0x1, P5 ;  /* 0x0000002981817211 */ /* 0x080fe200028f0eff */
[----:B------:R1:W-:Y:S01]  /*6ff0*/  STG.E.U16 desc[UR44][R42.64], R8 ;  /* 0x000000082a007986 */ /* 0x0003e2000c10152c */
[----:B------:R-:W-:Y:S02]  /*7000*/  LEA.HI.X.SX32 R41, R5, R41, 0x1, P6 ;  /* 0x0000002905297211 */ /* 0x000fe400030f0eff */
[----:B------:R-:W-:Y:S01]  /*7010*/  PRMT R5, R9, 0x7632, R5 ;  /* 0x0000763209057816 */ /* 0x000fe20000000005 */
[----:B------:R0:W-:Y:S01]  /*7020*/  STG.E.U16 desc[UR44][R44.64], R9 ;  /* 0x000000092c007986 */ /* 0x0001e2000c10152c */
[----:B------:R-:W-:-:S03]  /*7030*/  PRMT R39, R10, 0x7632, R39 ;  /* 0x000076320a277816 */ /* 0x000fc60000000027 */
[----:B------:R3:W-:Y:S01]  /*7040*/  STG.E.U16 desc[UR44][R46.64], R5 ;  /* 0x000000052e007986 */ /* 0x0007e2000c10152c */
[----:B-1----:R-:W-:-:S03]  /*7050*/  PRMT R43, R11, 0x7632, R43 ;  /* 0x000076320b2b7816 */ /* 0x002fc6000000002b */
[----:B------:R1:W-:Y:S01]  /*7060*/  STG.E.U16 desc[UR44][R48.64], R10 ;  /* 0x0000000a30007986 */ /* 0x0003e2000c10152c */
[----:B--2---:R-:W-:Y:S02]  /*7070*/  PRMT R8, R13, 0x7632, R8 ;  /* 0x000076320d087816 */ /* 0x004fe40000000008 */
[----:B0-----:R-:W-:Y:S01]  /*7080*/  PRMT R45, R12, 0x7632, R45 ;  /* 0x000076320c2d7816 */ /* 0x001fe2000000002d */
[----:B------:R0:W-:Y:S01]  /*7090*/  STG.E.U16 desc[UR44][R50.64], R39 ;  /* 0x0000002732007986 */ /* 0x0001e2000c10152c */
[----:B------:R-:W-:Y:S02]  /*70a0*/  PRMT R9, R15, 0x7632, R9 ;  /* 0x000076320f097816 */ /* 0x000fe40000000009 */
[----:B---3--:R-:W-:Y:S01]  /*70b0*/  PRMT R5, R14, 0x7632, R5 ;  /* 0x000076320e057816 */ /* 0x008fe20000000005 */
[----:B------:R-:W-:Y:S01]  /*70c0*/  STG.E.U16 desc[UR44][R52.64], R11 ;  /* 0x0000000b34007986 */ /* 0x000fe2000c10152c */
[----:B------:R-:W-:-:S03]  /*70d0*/  PRMT R47, R21, 0x7632, R47 ;  /* 0x00007632152f7816 */ /* 0x000fc6000000002f */
[----:B------:R2:W-:Y:S01]  /*70e0*/  STG.E.U16 desc[UR44][R54.64], R43 ;  /* 0x0000002b36007986 */ /* 0x0005e2000c10152c */
[----:B-1----:R-:W-:Y:S02]  /*70f0*/  PRMT R10, R16, 0x7632, R10 ;  /* 0x00007632100a7816 */ /* 0x002fe4000000000a */
[----:B------:R-:W-:Y:S01]  /*7100*/  PRMT R49, R22, 0x7632, R49 ;  /* 0x0000763216317816 */ /* 0x000fe20000000031 */
[----:B------:R1:W-:Y:S01]  /*7110*/  STG.E.U16 desc[UR44][R56.64], R12 ;  /* 0x0000000c38007986 */ /* 0x0003e2000c10152c */
[----:B0-----:R-:W-:Y:S02]  /*7120*/  PRMT R39, R17, 0x7632, R39 ;  /* 0x0000763211277816 */ /* 0x001fe40000000027 */
[----:B------:R-:W-:Y:S01]  /*7130*/  PRMT R51, R23, 0x7632, R51 ;  /* 0x0000763217337816 */ /* 0x000fe20000000033 */
[----:B------:R0:W-:Y:S04]  /*7140*/  STG.E.U16 desc[UR44][R58.64], R45 ;  /* 0x0000002d3a007986 */ /* 0x0001e8000c10152c */
[----:B------:R3:W-:Y:S01]  /*7150*/  STG.E.U16 desc[UR44][R60.64], R13 ;  /* 0x0000000d3c007986 */ /* 0x0007e2000c10152c */
[----:B--2---:R-:W-:-:S02]  /*7160*/  PRMT R43, R19, 0x7632, R43 ;  /* 0x00007632132b7816 */ /* 0x004fc4000000002b */
[----:B------:R-:W-:Y:S01]  /*7170*/  PRMT R54, R24, 0x7632, R54 ;  /* 0x0000763218367816 */ /* 0x000fe20000000036 */
[----:B------:R2:W-:Y:S01]  /*7180*/  STG.E.U16 desc[UR44][R62.64], R8 ;  /* 0x000000083e007986 */ /* 0x0005e2000c10152c */
[----:B-1----:R-:W-:-:S03]  /*7190*/  PRMT R56, R25, 0x7632, R56 ;  /* 0x0000763219387816 */ /* 0x002fc60000000038 */
[----:B------:R1:W-:Y:S01]  /*71a0*/  STG.E.U16 desc[UR44][R64.64], R14 ;  /* 0x0000000e40007986 */ /* 0x0003e2000c10152c */
[----:B0-----:R-:W-:Y:S02]  /*71b0*/  PRMT R45, R20, 0x7632, R45 ;  /* 0x00007632142d7816 */ /* 0x001fe4000000002d */
[----:B------:R-:W-:Y:S01]  /*71c0*/  PRMT R58, R26, 0x7632, R58 ;  /* 0x000076321a3a7816 */ /* 0x000fe2000000003a */
[----:B------:R0:W-:Y:S01]  /*71d0*/  STG.E.U16 desc[UR44][R66.64], R5 ;  /* 0x0000000542007986 */ /* 0x0001e2000c10152c */
[----:B---3--:R-:W-:-:S03]  /*71e0*/  PRMT R60, R27, 0x7632, R60 ;  /* 0x000076321b3c7816 */ /* 0x008fc6000000003c */
[----:B------:R-:W-:Y:S01]  /*71f0*/  STG.E.U16 desc[UR44][R68.64], R15 ;  /* 0x0000000f44007986 */ /* 0x000fe2000c10152c */
[----:B--2---:R-:W-:Y:S02]  /*7200*/  PRMT R8, R18, 0x7632, R8 ;  /* 0x0000763212087816 */ /* 0x004fe40000000008 */
[----:B----4-:R-:W-:Y:S01]  /*7210*/  PRMT R62, R28, 0x7632, R62 ;  /* 0x000076321c3e7816 */ /* 0x010fe2000000003e */
[----:B------:R2:W-:Y:S01]  /*7220*/  STG.E.U16 desc[UR44][R70.64], R9 ;  /* 0x0000000946007986 */ /* 0x0005e2000c10152c */
[----:B-1----:R-:W-:-:S03]  /*7230*/  PRMT R65, R29, 0x7632, R65 ;  /* 0x000076321d417816 */ /* 0x002fc60000000041 */
[----:B------:R-:W-:Y:S01]  /*7240*/  STG.E.U16 desc[UR44][R72.64], R16 ;  /* 0x0000001048007986 */ /* 0x000fe2000c10152c */
[----:B0-----:R-:W-:-:S03]  /*7250*/  FSEL R5, R36, -INF , P1 ;  /* 0xff80000024057808 */ /* 0x001fc60000800000 */
[----:B------:R-:W-:Y:S02]  /*7260*/  STG.E.U16 desc[UR44][R74.64], R10 ;  /* 0x0000000a4a007986 */ /* 0x000fe4000c10152c */
[----:B------:R-:W-:Y:S01]  /*7270*/  FFMA R36, R5, 0.69314718246459960938, R104 ;  /* 0x3f31721805247823 */ /* 0x000fe20000000068 */
[----:B------:R-:W-:Y:S01]  /*7280*/  SHF.L.U32 R5, R0, 0x2, RZ ;  /* 0x0000000200057819 */ /* 0x000fe200000006ff */
[----:B------:R0:W-:Y:S01]  /*7290*/  STG.E.U16 desc[UR44][R76.64], R17 ;  /* 0x000000114c007986 */ /* 0x0001e2000c10152c */
[----:B--2---:R-:W-:Y:S01]  /*72a0*/  PRMT R71, R30, 0x7632, R71 ;  /* 0x000076321e477816 */ /* 0x004fe20000000047 */
[----:B------:R-:W-:Y:S02]  /*72b0*/  IMAD.HI R0, R0, 0x4, RZ ;  /* 0x0000000400007827 */ /* 0x000fe400078e02ff */
[----:B------:R5:W-:Y:S04]  /*72c0*/  STG.E.U16 desc[UR44][R78.64], R39 ;  /* 0x000000274e007986 */ /* 0x000be8000c10152c */
[----:B------:R1:W-:Y:S04]  /*72d0*/  STG.E.U16 desc[UR44][R80.64], R18 ;  /* 0x0000001250007986 */ /* 0x0003e8000c10152c */
[----:B------:R-:W-:Y:S01]  /*72e0*/  STG.E.U16 desc[UR44][R82.64], R8 ;  /* 0x0000000852007986 */ /* 0x000fe2000c10152c */
[----:B0-----:R-:W-:-:S03]  /*72f0*/  PRMT R77, R31, 0x7632, R77 ;  /* 0x000076321f4d7816 */ /* 0x001fc6000000004d */
[----:B------:R-:W0:Y:S01]  /*7300*/  LDS.128 R8, [R38] ;  /* 0x0000000026087984 */ /* 0x000e220000000c00 */
[----:B-----5:R-:W-:-:S03]  /*7310*/  PRMT R79, R32, 0x7632, R79 ;  /* 0x00007632204f7816 */ /* 0x020fc6000000004f */
[----:B------:R2:W-:Y:S01]  /*7320*/  STG.E.U16 desc[UR44][R84.64], R19 ;  /* 0x0000001354007986 */ /* 0x0005e2000c10152c */
[----:B-1----:R-:W-:-:S03]  /*7330*/  PRMT R81, R33, 0x7632, R81 ;  /* 0x0000763221517816 */ /* 0x002fc60000000051 */
[----:B------:R1:W-:Y:S04]  /*7340*/  STG.E.U16 desc[UR44][R86.64], R43 ;  /* 0x0000002b56007986 */ /* 0x0003e8000c10152c */
[----:B------:R-:W-:Y:S04]  /*7350*/  STG.E.U16 desc[UR44][R88.64], R20 ;  /* 0x0000001458007986 */ /* 0x000fe8000c10152c */
[----:B------:R-:W-:Y:S01]  /*7360*/  STG.E.U16 desc[UR44][R90.64], R45 ;  /* 0x0000002d5a007986 */ /* 0x000fe2000c10152c */
[----:B--2---:R-:W-:-:S03]  /*7370*/  PRMT R84, R34, 0x7632, R84 ;  /* 0x0000763222547816 */ /* 0x004fc60000000054 */
[----:B------:R-:W-:Y:S01]  /*7380*/  STG.E.U16 desc[UR44][R92.64], R21 ;  /* 0x000000155c007986 */ /* 0x000fe2000c10152c */
[----:B-1----:R-:W-:-:S03]  /*7390*/  PRMT R86, R35, 0x7632, R86 ;  /* 0x0000763223567816 */ /* 0x002fc60000000056 */
[----:B------:R-:W-:Y:S04]  /*73a0*/  STG.E.U16 desc[UR44][R94.64], R47 ;  /* 0x0000002f5e007986 */ /* 0x000fe8000c10152c */
[----:B------:R-:W-:Y:S04]  /*73b0*/  STG.E.U16 desc[UR44][R96.64], R22 ;  /* 0x0000001660007986 */ /* 0x000fe8000c10152c */
[----:B------:R-:W-:Y:S04]  /*73c0*/  STG.E.U16 desc[UR44][R98.64], R49 ;  /* 0x0000003162007986 */ /* 0x000fe8000c10152c */
[----:B------:R-:W-:Y:S04]  /*73d0*/  STG.E.U16 desc[UR44][R100.64], R23 ;  /* 0x0000001764007986 */ /* 0x000fe8000c10152c */
[----:B------:R-:W-:Y:S01]  /*73e0*/  STG.E.U16 desc[UR44][R102.64], R51 ;  /* 0x0000003366007986 */ /* 0x000fe2000c10152c */
[----:B0-----:R-:W-:-:S02]  /*73f0*/  PRMT R75, R8, 0x7632, R75 ;  /* 0x00007632084b7816 */ /* 0x001fc4000000004b */
[----:B------:R-:W-:Y:S01]  /*7400*/  PRMT R69, R9, 0x7632, R69 ;  /* 0x0000763209457816 */ /* 0x000fe20000000045 */
[----:B------:R-:W-:Y:S01]  /*7410*/  STG.E.U16 desc[UR44][R106.64], R24 ;  /* 0x000000186a007986 */ /* 0x000fe2000c10152c */
[----:B------:R-:W-:Y:S02]  /*7420*/  PRMT R67, R10, 0x7632, R67 ;  /* 0x000076320a437816 */ /* 0x000fe40000000043 */
[----:B------:R-:W-:Y:S01]  /*7430*/  PRMT R64, R11, 0x7632, R64 ;  /* 0x000076320b407816 */ /* 0x000fe20000000040 */
[----:B------:R-:W-:Y:S04]  /*7440*/  STG.E.U16 desc[UR44][R108.64], R54 ;  /* 0x000000366c007986 */ /* 0x000fe8000c10152c */
        /* <DEDUP_REMOVED lines=24> */
[----:B------:R0:W-:Y:S04]  /*75d0*/  STG.E.U16 desc[UR44][R144.64], R9 ;  /* 0x0000000990007986 */ /* 0x0001e8000c10152c */
[----:B------:R-:W-:Y:S04]  /*75e0*/  STG.E.U16 desc[UR44][R138.64], R69 ;  /* 0x000000458a007986 */ /* 0x000fe8000c10152c */
[----:B------:R-:W-:Y:S04]  /*75f0*/  STG.E.U16 desc[UR44][R132.64], R10 ;  /* 0x0000000a84007986 */ /* 0x000fe8000c10152c */
[----:B------:R-:W-:Y:S01]  /*7600*/  STG.E.U16 desc[UR44][R134.64], R67 ;  /* 0x0000004386007986 */ /* 0x000fe2000c10152c */
[----:B0-----:R-:W0:Y:S03]  /*7610*/  LDC.64 R8, c[0x0][0x230] ;  /* 0x00008c00ff087b82 */ /* 0x001e260000000a00 */
[----:B------:R-:W-:Y:S04]  /*7620*/  STG.E.U16 desc[UR44][R40.64], R11 ;  /* 0x0000000b28007986 */ /* 0x000fe8000c10152c */
[----:B------:R-:W-:Y:S01]  /*7630*/  STG.E.U16 desc[UR44][R128.64], R64 ;  /* 0x0000004080007986 */ /* 0x000fe2000c10152c */
[----:B------:R-:W-:Y:S01]  /*7640*/  BAR.SYNC.DEFER_BLOCKING 0x0 ;  /* 0x0000000000007b1d */ /* 0x000fe20000010000 */
[----:B0-----:R-:W-:-:S04]  /*7650*/  IADD3 R4, P0, P1, R5, UR6, R8 ;  /* 0x0000000605047c10 */ /* 0x001fc8000f91e008 */
[----:B------:R-:W-:Y:S01]  /*7660*/  IADD3.X R5, R0, UR5, R9, P0, P1 ;  /* 0x0000000500057c10 */ /* 0x000fe200087e2409 */
[----:B------:R-:W-:Y:S04]  /*7670*/  STS.64 [R166+UR17], R6 ;  /* 0x00000006a6007988 */ /* 0x000fe80008000a11 */
[----:B------:R-:W-:Y:S01]  /*7680*/  STS.64 [R166+UR17+0x100], R36 ;  /* 0x00010024a6007988 */ /* 0x000fe20008000a11 */
[----:B------:R-:W-:Y:S06]  /*7690*/  BAR.SYNC.DEFER_BLOCKING 0x0 ;  /* 0x0000000000007b1d */ /* 0x000fec0000010000 */
[----:B------:R-:W0:Y:S04]  /*76a0*/  LDS R3, [R3] ;  /* 0x0000000003037984 */ /* 0x000e280000000800 */
[----:B0-----:R-:W-:Y:S01]  /*76b0*/  STG.E desc[UR44][R4.64], R3 ;  /* 0x0000000304007986 */ /* 0x001fe2000c10192c */
[----:B------:R-:W-:Y:S05]  /*76c0*/  EXIT ;  /* 0x000000000000794d */ /* 0x000fea0003800000 */
.L_x_2:
[----:B------:R-:W-:-:S00]  /*76d0*/  BRA `(.L_x_2) ;  /* 0xfffffffc00fc7947 */ /* 0x000fc0000383ffff */
[----:B------:R-:W-:-:S00]  /*76e0*/  NOP ;  /* 0x0000000000007918 */ /* 0x000fc00000000000 */
        /* <DEDUP_REMOVED lines=9> */
.L_x_3:


//--------------------- .nv.global.init           --------------------------
	.section	.nv.global.init,"aw",@progbits
.nv.global.init:
	.type		_$_str,@object
	.size		_$_str,(.L_0 - _$_str)
_$_str:
        /*0000*/ 	.byte	0x5f, 0x5f, 0x43, 0x55, 0x44, 0x41, 0x5f, 0x46, 0x54, 0x5a, 0x00
.L_0:


//--------------------- .nv.shared.attn_fwd       --------------------------
	.section	.nv.shared.attn_fwd,"aw",@nobits
	.sectionflags	@""
	.align	16
	.zero		1024


//--------------------- .nv.shared.reserved.0     --------------------------
	.section	.nv.shared.reserved.0,"aw",@nobits
	.weak		__nv_reservedSMEM_offset_0_alias
	.size		__nv_reservedSMEM_offset_0_alias, 0, 0
	.other		__nv_reservedSMEM_offset_0_alias,@"STO_CUDA_RESERVED_SHARED STV_DEFAULT"
__nv_reservedSMEM_offset_0_alias:
	.zero		0


//--------------------- .nv.constant0.attn_fwd    --------------------------
	.section	.nv.constant0.attn_fwd,"a",@progbits
	.sectionflags	@""
	.align	4
.nv.constant0.attn_fwd:
	.zero		664


//--------------------- SYMBOLS --------------------------

	.type		.nv.reservedSmem.offset0,@object
	.size		.nv.reservedSmem.offset0,0x4
